// auto-generated by cutlass_sweep.gemm — config: {"arch": "sm_90", "cluster_m": 1, "cluster_n": 1, "dtype": "fp16", "dtype_b": "fp16", "layout": "nt", "stages": 0, "tile_k": 256, "tile_m": 128, "tile_n": 80}
#include "cutlass/cutlass.h"
#include "cutlass/gemm/collective/collective_builder.hpp"
#include "cutlass/gemm/device/gemm_universal_adapter.h"
#include "cutlass/gemm/kernel/gemm_universal.hpp"
#include "cutlass/epilogue/collective/collective_builder.hpp"

using ElemA = cutlass::half_t;
using ElemB = cutlass::half_t;
using ElemCD = cutlass::half_t;
using Acc  = float;
using TileShape    = cute::Shape<cute::_128, cute::_80, cute::_256>;
using ClusterShape = cute::Shape<cute::_1, cute::_1, cute::_1>;

using CollectiveEpilogue = typename cutlass::epilogue::collective::CollectiveBuilder<
    cutlass::arch::Sm90, cutlass::arch::OpClassTensorOp,
    TileShape, ClusterShape,
    cutlass::epilogue::collective::EpilogueTileAuto,
    Acc, Acc,
    ElemCD, cutlass::layout::RowMajor, 128 / cutlass::sizeof_bits<ElemCD>::value,
    ElemCD, cutlass::layout::RowMajor, 128 / cutlass::sizeof_bits<ElemCD>::value,
    cutlass::epilogue::collective::EpilogueScheduleAuto
  >::CollectiveOp;

using CollectiveMainloop = typename cutlass::gemm::collective::CollectiveBuilder<
    cutlass::arch::Sm90, cutlass::arch::OpClassTensorOp,
    ElemA, cutlass::layout::RowMajor, 128 / cutlass::sizeof_bits<ElemA>::value,
    ElemB, cutlass::layout::ColumnMajor, 128 / cutlass::sizeof_bits<ElemB>::value,
    Acc,
    TileShape, ClusterShape,
    cutlass::gemm::collective::StageCountAutoCarveout<static_cast<int>(sizeof(typename CollectiveEpilogue::SharedStorage))>,
    cutlass::gemm::collective::KernelScheduleAuto
  >::CollectiveOp;

using GemmKernel = cutlass::gemm::kernel::GemmUniversal<
    cute::Shape<int,int,int,int>,
    CollectiveMainloop,
    CollectiveEpilogue
>;
using Gemm = cutlass::gemm::device::GemmUniversalAdapter<GemmKernel>;

// Force the device kernel symbol into the cubin without needing a host main.
auto* _anchor = &cutlass::device_kernel<GemmKernel>;


// ===== COMPILED SASS (sm_90a) =====

	.target	sm_90a

	.elftype	@"ET_EXEC"


//--------------------- .note.nv.tkinfo           --------------------------
	.section	.note.nv.tkinfo,"",@"SHT_NOTE"
	.sectionflags	@"SHF_NOTE_NV_TKINFO"
	.tkinfo
        /*0018*/ 	.word	0x00000002
        /*0030*/ 	.string	""
        /*0030*/ 	.string	"ptxas"
        /*0030*/ 	.string	"Cuda compilation tools, release 13.0, V13.0.88"
        /*0030*/ 	.string	"Build cuda_13.0.r13.0/compiler.36424714_0"
        /*0030*/ 	.string	"-arch sm_90a -m 64 "



//--------------------- .note.nv.cuinfo           --------------------------
	.section	.note.nv.cuinfo,"",@"SHT_NOTE"
	.sectionflags	@"SHF_NOTE_NV_CUINFO"
        /*0018*/ 	.short	0x0002
        /*001a*/ 	.short	0x005a
        /*001c*/ 	.short	0x0082
	.zero		2


//--------------------- .nv.info                  --------------------------
	.section	.nv.info,"",@"SHT_CUDA_INFO"
	.align	4


	//----- nvinfo : EIATTR_REGCOUNT
	.align		4
        /*0000*/ 	.byte	0x04, 0x2f
        /*0002*/ 	.short	(.L_15 - .L_14)
	.align		4
.L_14:
        /*0004*/ 	.word	index@(_ZN7cutlass13device_kernelINS_4gemm6kernel13GemmUniversalIN4cute5tupleIJiiiiEEENS1_10collective13CollectiveMmaINS1_34MainloopSm90TmaGmmaWarpSpecializedILi2ENS5_IJNS4_1CILi1EEESB_SB_EEENS1_35KernelTmaWarpSpecializedCooperativeEEENS5_IJNSA_ILi128EEENSA_ILi80EEENSA_ILi256EEEEEENS_6half_tENS5_IJlSB_lEEESJ_SK_NS4_8TiledMMAINS4_8MMA_AtomIJNS4_4SM904GMMA25MMA_64x16x16_F32F16F16_SSILNSO_5MajorE0ELSQ_0ELNSO_7ScaleInE1ELSR_1EEEEEENS4_6LayoutINS5_IJNSA_ILi2EEESB_SB_EEENS5_IJSB_NSA_ILi0EEESX_EEEEENS5_IJNS4_10UnderscoreES10_S10_EEEEENS4_13SM90_TMA_LOADENS4_14ComposedLayoutINS4_7SwizzleILi3ELi4ELi3EEENS4_18smem_ptr_flag_bitsILi16EEENSU_INS5_IJNSA_ILi8EEENSA_ILi64EEEEEENS5_IJS1A_SB_EEEEEEEvNS4_8identityES13_S1E_vS1F_EENS_8epilogue10collective6detail29Sm90TmaWarpSpecializedAdapterINS1I_15DefaultEpilogueISJ_SK_SK_NS1H_6thread17LinearCombinationISJ_Li1EffLNS1M_9ScaleType4KindE0ELNS_15FloatRoundStyleE2ESJ_EENS1_15EpilogueDefaultEEEEEvvEEEEvNT_6ParamsE)
        /*0008*/ 	.word	0x000000a8


	//----- nvinfo : EIATTR_FRAME_SIZE
	.align		4
.L_15:
        /*000c*/ 	.byte	0x04, 0x11
        /*000e*/ 	.short	(.L_17 - .L_16)
	.align		4
.L_16:
        /*0010*/ 	.word	index@(_ZN7cutlass13device_kernelINS_4gemm6kernel13GemmUniversalIN4cute5tupleIJiiiiEEENS1_10collective13CollectiveMmaINS1_34MainloopSm90TmaGmmaWarpSpecializedILi2ENS5_IJNS4_1CILi1EEESB_SB_EEENS1_35KernelTmaWarpSpecializedCooperativeEEENS5_IJNSA_ILi128EEENSA_ILi80EEENSA_ILi256EEEEEENS_6half_tENS5_IJlSB_lEEESJ_SK_NS4_8TiledMMAINS4_8MMA_AtomIJNS4_4SM904GMMA25MMA_64x16x16_F32F16F16_SSILNSO_5MajorE0ELSQ_0ELNSO_7ScaleInE1ELSR_1EEEEEENS4_6LayoutINS5_IJNSA_ILi2EEESB_SB_EEENS5_IJSB_NSA_ILi0EEESX_EEEEENS5_IJNS4_10UnderscoreES10_S10_EEEEENS4_13SM90_TMA_LOADENS4_14ComposedLayoutINS4_7SwizzleILi3ELi4ELi3EEENS4_18smem_ptr_flag_bitsILi16EEENSU_INS5_IJNSA_ILi8EEENSA_ILi64EEEEEENS5_IJS1A_SB_EEEEEEEvNS4_8identityES13_S1E_vS1F_EENS_8epilogue10collective6detail29Sm90TmaWarpSpecializedAdapterINS1I_15DefaultEpilogueISJ_SK_SK_NS1H_6thread17LinearCombinationISJ_Li1EffLNS1M_9ScaleType4KindE0ELNS_15FloatRoundStyleE2ESJ_EENS1_15EpilogueDefaultEEEEEvvEEEEvNT_6ParamsE)
        /*0014*/ 	.word	0x00000000


	//----- nvinfo : EIATTR_MIN_STACK_SIZE
	.align		4
.L_17:
        /*0018*/ 	.byte	0x04, 0x12
        /*001a*/ 	.short	(.L_19 - .L_18)
	.align		4
.L_18:
        /*001c*/ 	.word	index@(_ZN7cutlass13device_kernelINS_4gemm6kernel13GemmUniversalIN4cute5tupleIJiiiiEEENS1_10collective13CollectiveMmaINS1_34MainloopSm90TmaGmmaWarpSpecializedILi2ENS5_IJNS4_1CILi1EEESB_SB_EEENS1_35KernelTmaWarpSpecializedCooperativeEEENS5_IJNSA_ILi128EEENSA_ILi80EEENSA_ILi256EEEEEENS_6half_tENS5_IJlSB_lEEESJ_SK_NS4_8TiledMMAINS4_8MMA_AtomIJNS4_4SM904GMMA25MMA_64x16x16_F32F16F16_SSILNSO_5MajorE0ELSQ_0ELNSO_7ScaleInE1ELSR_1EEEEEENS4_6LayoutINS5_IJNSA_ILi2EEESB_SB_EEENS5_IJSB_NSA_ILi0EEESX_EEEEENS5_IJNS4_10UnderscoreES10_S10_EEEEENS4_13SM90_TMA_LOADENS4_14ComposedLayoutINS4_7SwizzleILi3ELi4ELi3EEENS4_18smem_ptr_flag_bitsILi16EEENSU_INS5_IJNSA_ILi8EEENSA_ILi64EEEEEENS5_IJS1A_SB_EEEEEEEvNS4_8identityES13_S1E_vS1F_EENS_8epilogue10collective6detail29Sm90TmaWarpSpecializedAdapterINS1I_15DefaultEpilogueISJ_SK_SK_NS1H_6thread17LinearCombinationISJ_Li1EffLNS1M_9ScaleType4KindE0ELNS_15FloatRoundStyleE2ESJ_EENS1_15EpilogueDefaultEEEEEvvEEEEvNT_6ParamsE)
        /*0020*/ 	.word	0x00000000
.L_19:


//--------------------- .nv.compat                --------------------------
	.section	.nv.compat,"",@"SHT_CUDA_COMPAT_INFO"
	.align	4
        /*0000*/ 	.byte	0x02, 0x09, 0x01, 0x00, 0x02, 0x02, 0x04, 0x00, 0x02, 0x05, 0x05, 0x00, 0x03, 0x07, 0x01, 0x01
        /*0010*/ 	.byte	0x02, 0x03, 0x01, 0x00, 0x02, 0x06, 0x01, 0x00, 0x04, 0x0b, 0x08, 0x00, 0x00, 0x00, 0x00, 0x00
        /*0020*/ 	.byte	0x00, 0x00, 0x00, 0x00


//--------------------- .nv.info._ZN7cutlass13device_kernelINS_4gemm6kernel13GemmUniversalIN4cute5tupleIJiiiiEEENS1_10collective13CollectiveMmaINS1_34MainloopSm90TmaGmmaWarpSpecializedILi2ENS5_IJNS4_1CILi1EEESB_SB_EEENS1_35KernelTmaWarpSpecializedCooperativeEEENS5_IJNSA_ILi128EEENSA_ILi80EEENSA_ILi256EEEEEENS_6half_tENS5_IJlSB_lEEESJ_SK_NS4_8TiledMMAINS4_8MMA_AtomIJNS4_4SM904GMMA25MMA_64x16x16_F32F16F16_SSILNSO_5MajorE0ELSQ_0ELNSO_7ScaleInE1ELSR_1EEEEEENS4_6LayoutINS5_IJNSA_ILi2EEESB_SB_EEENS5_IJSB_NSA_ILi0EEESX_EEEEENS5_IJNS4_10UnderscoreES10_S10_EEEEENS4_13SM90_TMA_LOADENS4_14ComposedLayoutINS4_7SwizzleILi3ELi4ELi3EEENS4_18smem_ptr_flag_bitsILi16EEENSU_INS5_IJNSA_ILi8EEENSA_ILi64EEEEEENS5_IJS1A_SB_EEEEEEEvNS4_8identityES13_S1E_vS1F_EENS_8epilogue10collective6detail29Sm90TmaWarpSpecializedAdapterINS1I_15DefaultEpilogueISJ_SK_SK_NS1H_6thread17LinearCombinationISJ_Li1EffLNS1M_9ScaleType4KindE0ELNS_15FloatRoundStyleE2ESJ_EENS1_15EpilogueDefaultEEEEEvvEEEEvNT_6ParamsE --------------------------
	.section	.nv.info._ZN7cutlass13device_kernelINS_4gemm6kernel13GemmUniversalIN4cute5tupleIJiiiiEEENS1_10collective13CollectiveMmaINS1_34MainloopSm90TmaGmmaWarpSpecializedILi2ENS5_IJNS4_1CILi1EEESB_SB_EEENS1_35KernelTmaWarpSpecializedCooperativeEEENS5_IJNSA_ILi128EEENSA_ILi80EEENSA_ILi256EEEEEENS_6half_tENS5_IJlSB_lEEESJ_SK_NS4_8TiledMMAINS4_8MMA_AtomIJNS4_4SM904GMMA25MMA_64x16x16_F32F16F16_SSILNSO_5MajorE0ELSQ_0ELNSO_7ScaleInE1ELSR_1EEEEEENS4_6LayoutINS5_IJNSA_ILi2EEESB_SB_EEENS5_IJSB_NSA_ILi0EEESX_EEEEENS5_IJNS4_10UnderscoreES10_S10_EEEEENS4_13SM90_TMA_LOADENS4_14ComposedLayoutINS4_7SwizzleILi3ELi4ELi3EEENS4_18smem_ptr_flag_bitsILi16EEENSU_INS5_IJNSA_ILi8EEENSA_ILi64EEEEEENS5_IJS1A_SB_EEEEEEEvNS4_8identityES13_S1E_vS1F_EENS_8epilogue10collective6detail29Sm90TmaWarpSpecializedAdapterINS1I_15DefaultEpilogueISJ_SK_SK_NS1H_6thread17LinearCombinationISJ_Li1EffLNS1M_9ScaleType4KindE0ELNS_15FloatRoundStyleE2ESJ_EENS1_15EpilogueDefaultEEEEEvvEEEEvNT_6ParamsE,"",@"SHT_CUDA_INFO"
	.sectionflags	@""
	.align	4


	//----- nvinfo : EIATTR_CUDA_API_VERSION
	.align		4
        /*0000*/ 	.byte	0x04, 0x37
        /*0002*/ 	.short	(.L_21 - .L_20)
.L_20:
        /*0004*/ 	.word	0x00000082


	//----- nvinfo : EIATTR_KPARAM_INFO
	.align		4
.L_21:
        /*0008*/ 	.byte	0x04, 0x17
        /*000a*/ 	.short	(.L_23 - .L_22)
.L_22:
        /*000c*/ 	.word	0x00000000
        /*0010*/ 	.short	0x0000
        /*0012*/ 	.short	0x0070
        /*0014*/ 	.byte	0x00, 0xf0, 0x01, 0x10


	//----- nvinfo : EIATTR_SPARSE_MMA_MASK
	.align		4
.L_23:
        /*0018*/ 	.byte	0x03, 0x50
        /*001a*/ 	.short	0x0000


	//----- nvinfo : EIATTR_MAXREG_COUNT
	.align		4
        /*001c*/ 	.byte	0x03, 0x1b
        /*001e*/ 	.short	0x00a8


	//----- nvinfo : EIATTR_NUM_BARRIERS
	.align		4
        /*0020*/ 	.byte	0x02, 0x4c
        /*0022*/ 	.byte	0x01
	.zero		1


	//----- nvinfo : EIATTR_EXTERNS
	.align		4
        /*0024*/ 	.byte	0x04, 0x0f
        /*0026*/ 	.short	(.L_25 - .L_24)


	//   ....[0]....
	.align		4
.L_24:
        /*0028*/ 	.word	index@(__assertfail)


	//----- nvinfo : EIATTR_MERCURY_ISA_VERSION
	.align		4
.L_25:
        /*002c*/ 	.byte	0x03, 0x5f
        /*002e*/ 	.short	0x0101


	//----- nvinfo : EIATTR_INT_WARP_WIDE_INSTR_OFFSETS
	.align		4
        /*0030*/ 	.byte	0x04, 0x31
        /*0032*/ 	.short	(.L_27 - .L_26)


	//   ....[0]....
.L_26:
        /*0034*/ 	.word	0x00000370


	//   ....[1]....
        /*0038*/ 	.word	0x000003a0


	//   ....[2]....
        /*003c*/ 	.word	0x00000480


	//----- nvinfo : EIATTR_COOP_GROUP_MASK_REGIDS
	.align		4
.L_27:
        /*0040*/ 	.byte	0x04, 0x29
        /*0042*/ 	.short	(.L_29 - .L_28)


	//   ....[0]....
.L_28:
        /*0044*/ 	.word	0xffffffff


	//   ....[1]....
        /*0048*/ 	.word	0xffffffff


	//   ....[2]....
        /*004c*/ 	.word	0xffffffff


	//   ....[3]....
        /*0050*/ 	.word	0xffffffff


	//   ....[4]....
        /*0054*/ 	.word	0xffffffff


	//----- nvinfo : EIATTR_COOP_GROUP_INSTR_OFFSETS
	.align		4
.L_29:
        /*0058*/ 	.byte	0x04, 0x28
        /*005a*/ 	.short	(.L_31 - .L_30)


	//   ....[0]....
.L_30:
        /*005c*/ 	.word	0x00000060


	//   ....[1]....
        /*0060*/ 	.word	0x00000070


	//   ....[2]....
        /*0064*/ 	.word	0x00000130


	//   ....[3]....
        /*0068*/ 	.word	0x00000280


	//   ....[4]....
        /*006c*/ 	.word	0x00000f30


	//----- nvinfo : EIATTR_REG_RECONFIG
	.align		4
.L_31:
        /*0070*/ 	.byte	0x01, 0x54
	.zero		2


	//----- nvinfo : EIATTR_SYSCALL_OFFSETS
	.align		4
        /*0074*/ 	.byte	0x04, 0x46
        /*0076*/ 	.short	(.L_33 - .L_32)


	//   ....[0]....
.L_32:
        /*0078*/ 	.word	0x000010f0


	//----- nvinfo : EIATTR_MBARRIER_INSTR_OFFSETS
	.align		4
.L_33:
        /*007c*/ 	.byte	0x04, 0x39
        /*007e*/ 	.short	(.L_35 - .L_34)


	//   ....[0]....
.L_34:
        /*0080*/ 	.word	0x00000230
        /*0084*/ 	.word	0x000000ff
        /*0088*/ 	.word	0x00000000
        /*008c*/ 	.short	0x0100
        /*008e*/ 	.byte	0x08
	.zero		1


	//   ....[1]....
        /*0090*/ 	.word	0x00000240
        /*0094*/ 	.word	0x000000ff
        /*0098*/ 	.word	0x00000010
        /*009c*/ 	.short	0x0100
        /*009e*/ 	.byte	0x08
	.zero		1


	//   ....[2]....
        /*00a0*/ 	.word	0x00000250
        /*00a4*/ 	.word	0x000000ff
        /*00a8*/ 	.word	0x00000008
        /*00ac*/ 	.short	0x0100
        /*00ae*/ 	.byte	0x08
	.zero		1


	//   ....[3]....
        /*00b0*/ 	.word	0x00000260
        /*00b4*/ 	.word	0x000000ff
        /*00b8*/ 	.word	0x00000018
        /*00bc*/ 	.short	0x0100
        /*00be*/ 	.byte	0x08
	.zero		1


	//   ....[4]....
        /*00c0*/ 	.word	0x000004f0
        /*00c4*/ 	.word	0x000000ff
        /*00c8*/ 	.word	0x00000030
        /*00cc*/ 	.short	0x0100
        /*00ce*/ 	.byte	0x06
	.zero		1


	//   ....[5]....
        /*00d0*/ 	.word	0x00000550
        /*00d4*/ 	.word	0x000000ff
        /*00d8*/ 	.word	0x00000038
        /*00dc*/ 	.short	0x0100
        /*00de*/ 	.byte	0x06
	.zero		1


	//   ....[6]....
        /*00e0*/ 	.word	0x00001170
        /*00e4*/ 	.word	0x00000003
        /*00e8*/ 	.word	0x00000000
        /*00ec*/ 	.short	0x010a
        /*00ee*/ 	.byte	0x3f
	.zero		1


	//   ....[7]....
        /*00f0*/ 	.word	0x000011b0
        /*00f4*/ 	.word	0x00000003
        /*00f8*/ 	.word	0x00000000
        /*00fc*/ 	.short	0x010a
        /*00fe*/ 	.byte	0x3f
	.zero		1


	//   ....[8]....
        /*0100*/ 	.word	0x000033d0
        /*0104*/ 	.word	0x000000ff
        /*0108*/ 	.word	0x00000000
        /*010c*/ 	.short	0x010a
        /*010e*/ 	.byte	0x09
	.zero		1


	//   ....[9]....
        /*0110*/ 	.word	0x00003410
        /*0114*/ 	.word	0x000000ff
        /*0118*/ 	.word	0x00000000
        /*011c*/ 	.short	0x010a
        /*011e*/ 	.byte	0x09
	.zero		1


	//   ....[10]....
        /*0120*/ 	.word	0x00005410
        /*0124*/ 	.word	0x000000ff
        /*0128*/ 	.word	0x00000000
        /*012c*/ 	.short	0x0101
        /*012e*/ 	.byte	0x08
	.zero		1


	//   ....[11]....
        /*0130*/ 	.word	0x000055f0
        /*0134*/ 	.word	0x000000ff
        /*0138*/ 	.word	0x00000000
        /*013c*/ 	.short	0x0101
        /*013e*/ 	.byte	0x04
	.zero		1


	//   ....[12]....
        /*0140*/ 	.word	0x000094a0
        /*0144*/ 	.word	0x0000000c
        /*0148*/ 	.word	0x00000010
        /*014c*/ 	.short	0x010a
        /*014e*/ 	.byte	0x3f
	.zero		1


	//   ....[13]....
        /*0150*/ 	.word	0x00009a80
        /*0154*/ 	.word	0x00000005
        /*0158*/ 	.word	0x00000038
        /*015c*/ 	.short	0x0101
        /*015e*/ 	.byte	0x3f
	.zero		1


	//   ....[14]....
        /*0160*/ 	.word	0x0000a180
        /*0164*/ 	.word	0x00000007
        /*0168*/ 	.word	0x00000000
        /*016c*/ 	.short	0x010a
        /*016e*/ 	.byte	0x3f
	.zero		1


	//   ....[15]....
        /*0170*/ 	.word	0x0000a200
        /*0174*/ 	.word	0x00000005
        /*0178*/ 	.word	0x00000000
        /*017c*/ 	.short	0x010a
        /*017e*/ 	.byte	0x3f
	.zero		1


	//   ....[16]....
        /*0180*/ 	.word	0x0000a260
        /*0184*/ 	.word	0x00000003
        /*0188*/ 	.word	0x00000000
        /*018c*/ 	.short	0x010a
        /*018e*/ 	.byte	0x3f
	.zero		1


	//   ....[17]....
        /*0190*/ 	.word	0x0000a2c0
        /*0194*/ 	.word	0x00000004
        /*0198*/ 	.word	0x00000000
        /*019c*/ 	.short	0x010a
        /*019e*/ 	.byte	0x3f
	.zero		1


	//   ....[18]....
        /*01a0*/ 	.word	0x0000a390
        /*01a4*/ 	.word	0x0000000c
        /*01a8*/ 	.word	0x00000010
        /*01ac*/ 	.short	0x010a
        /*01ae*/ 	.byte	0x3f
	.zero		1


	//   ....[19]....
        /*01b0*/ 	.word	0x0000a460
        /*01b4*/ 	.word	0x00000007
        /*01b8*/ 	.word	0x00000000
        /*01bc*/ 	.short	0x010a
        /*01be*/ 	.byte	0x3f
	.zero		1


	//----- nvinfo : EIATTR_NUM_MBARRIERS
	.align		4
.L_35:
        /*01c0*/ 	.byte	0x03, 0x38
        /*01c2*/ 	.short	0x0006


	//----- nvinfo : EIATTR_EXIT_INSTR_OFFSETS
	.align		4
        /*01c4*/ 	.byte	0x04, 0x1c
        /*01c6*/ 	.short	(.L_37 - .L_36)


	//   ....[0]....
.L_36:
        /*01c8*/ 	.word	0x000005a0


	//   ....[1]....
        /*01cc*/ 	.word	0x00000e60


	//   ....[2]....
        /*01d0*/ 	.word	0x00008b10


	//   ....[3]....
        /*01d4*/ 	.word	0x00009140


	//   ....[4]....
        /*01d8*/ 	.word	0x0000a250


	//----- nvinfo : EIATTR_MAX_THREADS
	.align		4
.L_37:
        /*01dc*/ 	.byte	0x04, 0x05
        /*01de*/ 	.short	(.L_39 - .L_38)
.L_38:
        /*01e0*/ 	.word	0x00000180
        /*01e4*/ 	.word	0x00000001
        /*01e8*/ 	.word	0x00000001


	//----- nvinfo : EIATTR_CRS_STACK_SIZE
	.align		4
.L_39:
        /*01ec*/ 	.byte	0x04, 0x1e
        /*01ee*/ 	.short	(.L_41 - .L_40)
.L_40:
        /*01f0*/ 	.word	0x00000000


	//----- nvinfo : EIATTR_CBANK_PARAM_SIZE
	.align		4
.L_41:
        /*01f4*/ 	.byte	0x03, 0x19
        /*01f6*/ 	.short	0x0470


	//----- nvinfo : EIATTR_PARAM_CBANK
	.align		4
        /*01f8*/ 	.byte	0x04, 0x0a
        /*01fa*/ 	.short	(.L_43 - .L_42)
	.align		4
.L_42:
        /*01fc*/ 	.word	index@(.nv.constant0._ZN7cutlass13device_kernelINS_4gemm6kernel13GemmUniversalIN4cute5tupleIJiiiiEEENS1_10collective13CollectiveMmaINS1_34MainloopSm90TmaGmmaWarpSpecializedILi2ENS5_IJNS4_1CILi1EEESB_SB_EEENS1_35KernelTmaWarpSpecializedCooperativeEEENS5_IJNSA_ILi128EEENSA_ILi80EEENSA_ILi256EEEEEENS_6half_tENS5_IJlSB_lEEESJ_SK_NS4_8TiledMMAINS4_8MMA_AtomIJNS4_4SM904GMMA25MMA_64x16x16_F32F16F16_SSILNSO_5MajorE0ELSQ_0ELNSO_7ScaleInE1ELSR_1EEEEEENS4_6LayoutINS5_IJNSA_ILi2EEESB_SB_EEENS5_IJSB_NSA_ILi0EEESX_EEEEENS5_IJNS4_10UnderscoreES10_S10_EEEEENS4_13SM90_TMA_LOADENS4_14ComposedLayoutINS4_7SwizzleILi3ELi4ELi3EEENS4_18smem_ptr_flag_bitsILi16EEENSU_INS5_IJNSA_ILi8EEENSA_ILi64EEEEEENS5_IJS1A_SB_EEEEEEEvNS4_8identityES13_S1E_vS1F_EENS_8epilogue10collective6detail29Sm90TmaWarpSpecializedAdapterINS1I_15DefaultEpilogueISJ_SK_SK_NS1H_6thread17LinearCombinationISJ_Li1EffLNS1M_9ScaleType4KindE0ELNS_15FloatRoundStyleE2ESJ_EENS1_15EpilogueDefaultEEEEEvvEEEEvNT_6ParamsE)
        /*0200*/ 	.short	0x0210
        /*0202*/ 	.short	0x0470


	//----- nvinfo : EIATTR_SW_WAR
	.align		4
.L_43:
        /*0204*/ 	.byte	0x04, 0x36
        /*0206*/ 	.short	(.L_45 - .L_44)
.L_44:
        /*0208*/ 	.word	0x00000008
.L_45:


//--------------------- .nv.callgraph             --------------------------
	.section	.nv.callgraph,"",@"SHT_CUDA_CALLGRAPH"
	.align	4
	.sectionentsize	8
	.align		4
        /*0000*/ 	.word	0x00000000
	.align		4
        /*0004*/ 	.word	0xffffffff
	.align		4
        /*0008*/ 	.word	index@(_ZN7cutlass13device_kernelINS_4gemm6kernel13GemmUniversalIN4cute5tupleIJiiiiEEENS1_10collective13CollectiveMmaINS1_34MainloopSm90TmaGmmaWarpSpecializedILi2ENS5_IJNS4_1CILi1EEESB_SB_EEENS1_35KernelTmaWarpSpecializedCooperativeEEENS5_IJNSA_ILi128EEENSA_ILi80EEENSA_ILi256EEEEEENS_6half_tENS5_IJlSB_lEEESJ_SK_NS4_8TiledMMAINS4_8MMA_AtomIJNS4_4SM904GMMA25MMA_64x16x16_F32F16F16_SSILNSO_5MajorE0ELSQ_0ELNSO_7ScaleInE1ELSR_1EEEEEENS4_6LayoutINS5_IJNSA_ILi2EEESB_SB_EEENS5_IJSB_NSA_ILi0EEESX_EEEEENS5_IJNS4_10UnderscoreES10_S10_EEEEENS4_13SM90_TMA_LOADENS4_14ComposedLayoutINS4_7SwizzleILi3ELi4ELi3EEENS4_18smem_ptr_flag_bitsILi16EEENSU_INS5_IJNSA_ILi8EEENSA_ILi64EEEEEENS5_IJS1A_SB_EEEEEEEvNS4_8identityES13_S1E_vS1F_EENS_8epilogue10collective6detail29Sm90TmaWarpSpecializedAdapterINS1I_15DefaultEpilogueISJ_SK_SK_NS1H_6thread17LinearCombinationISJ_Li1EffLNS1M_9ScaleType4KindE0ELNS_15FloatRoundStyleE2ESJ_EENS1_15EpilogueDefaultEEEEEvvEEEEvNT_6ParamsE)
	.align		4
        /*000c*/ 	.word	index@(__assertfail)
	.align		4
        /*0010*/ 	.word	0x00000000
	.align		4
        /*0014*/ 	.word	0xfffffffe
	.align		4
        /*0018*/ 	.word	0x00000000
	.align		4
        /*001c*/ 	.word	0xfffffffd
	.align		4
        /*0020*/ 	.word	0x00000000
	.align		4
        /*0024*/ 	.word	0xfffffffc


//--------------------- .nv.constant4             --------------------------
	.section	.nv.constant4,"a",@progbits
	.align	8
	.align		8
.nv.constant4:
        /*0000*/ 	.dword	__assertfail
	.align		8
        /*0008*/ 	.dword	__unnamed_1
	.align		8
        /*0010*/ 	.dword	_ZN40_INTERNAL_08bcdf82_4_k_cu_39c828e0_106514cuda3std3__45__cpo5beginE
	.align		8
        /*0018*/ 	.dword	_ZN40_INTERNAL_08bcdf82_4_k_cu_39c828e0_106514cuda3std3__45__cpo3endE
	.align		8
        /*0020*/ 	.dword	_ZN40_INTERNAL_08bcdf82_4_k_cu_39c828e0_106514cuda3std3__45__cpo6cbeginE
	.align		8
        /*0028*/ 	.dword	_ZN40_INTERNAL_08bcdf82_4_k_cu_39c828e0_106514cuda3std3__45__cpo4cendE
	.align		8
        /*0030*/ 	.dword	_ZN40_INTERNAL_08bcdf82_4_k_cu_39c828e0_106514cuda3std3__442_GLOBAL__N__08bcdf82_4_k_cu_39c828e0_106516ignoreE
	.align		8
        /*0038*/ 	.dword	_ZN40_INTERNAL_08bcdf82_4_k_cu_39c828e0_106514cuda3std3__419piecewise_constructE
	.align		8
        /*0040*/ 	.dword	_ZN40_INTERNAL_08bcdf82_4_k_cu_39c828e0_106514cuda3std3__48in_placeE
	.align		8
        /*0048*/ 	.dword	_ZN40_INTERNAL_08bcdf82_4_k_cu_39c828e0_106514cuda3std6ranges3__45__cpo4swapE
	.align		8
        /*0050*/ 	.dword	_ZN40_INTERNAL_08bcdf82_4_k_cu_39c828e0_106514cuda3std6ranges3__45__cpo9iter_moveE
	.align		8
        /*0058*/ 	.dword	_ZN40_INTERNAL_08bcdf82_4_k_cu_39c828e0_106514cute7productE
	.align		8
        /*0060*/ 	.dword	_ZN40_INTERNAL_08bcdf82_4_k_cu_39c828e0_106514cute1_E
	.align		8
        /*0068*/ 	.dword	$str$22
	.align		8
        /*0070*/ 	.dword	$str$23


//--------------------- .text._ZN7cutlass13device_kernelINS_4gemm6kernel13GemmUniversalIN4cute5tupleIJiiiiEEENS1_10collective13CollectiveMmaINS1_34MainloopSm90TmaGmmaWarpSpecializedILi2ENS5_IJNS4_1CILi1EEESB_SB_EEENS1_35KernelTmaWarpSpecializedCooperativeEEENS5_IJNSA_ILi128EEENSA_ILi80EEENSA_ILi256EEEEEENS_6half_tENS5_IJlSB_lEEESJ_SK_NS4_8TiledMMAINS4_8MMA_AtomIJNS4_4SM904GMMA25MMA_64x16x16_F32F16F16_SSILNSO_5MajorE0ELSQ_0ELNSO_7ScaleInE1ELSR_1EEEEEENS4_6LayoutINS5_IJNSA_ILi2EEESB_SB_EEENS5_IJSB_NSA_ILi0EEESX_EEEEENS5_IJNS4_10UnderscoreES10_S10_EEEEENS4_13SM90_TMA_LOADENS4_14ComposedLayoutINS4_7SwizzleILi3ELi4ELi3EEENS4_18smem_ptr_flag_bitsILi16EEENSU_INS5_IJNSA_ILi8EEENSA_ILi64EEEEEENS5_IJS1A_SB_EEEEEEEvNS4_8identityES13_S1E_vS1F_EENS_8epilogue10collective6detail29Sm90TmaWarpSpecializedAdapterINS1I_15DefaultEpilogueISJ_SK_SK_NS1H_6thread17LinearCombinationISJ_Li1EffLNS1M_9ScaleType4KindE0ELNS_15FloatRoundStyleE2ESJ_EENS1_15EpilogueDefaultEEEEEvvEEEEvNT_6ParamsE --------------------------
	.section	.text._ZN7cutlass13device_kernelINS_4gemm6kernel13GemmUniversalIN4cute5tupleIJiiiiEEENS1_10collective13CollectiveMmaINS1_34MainloopSm90TmaGmmaWarpSpecializedILi2ENS5_IJNS4_1CILi1EEESB_SB_EEENS1_35KernelTmaWarpSpecializedCooperativeEEENS5_IJNSA_ILi128EEENSA_ILi80EEENSA_ILi256EEEEEENS_6half_tENS5_IJlSB_lEEESJ_SK_NS4_8TiledMMAINS4_8MMA_AtomIJNS4_4SM904GMMA25MMA_64x16x16_F32F16F16_SSILNSO_5MajorE0ELSQ_0ELNSO_7ScaleInE1ELSR_1EEEEEENS4_6LayoutINS5_IJNSA_ILi2EEESB_SB_EEENS5_IJSB_NSA_ILi0EEESX_EEEEENS5_IJNS4_10UnderscoreES10_S10_EEEEENS4_13SM90_TMA_LOADENS4_14ComposedLayoutINS4_7SwizzleILi3ELi4ELi3EEENS4_18smem_ptr_flag_bitsILi16EEENSU_INS5_IJNSA_ILi8EEENSA_ILi64EEEEEENS5_IJS1A_SB_EEEEEEEvNS4_8identityES13_S1E_vS1F_EENS_8epilogue10collective6detail29Sm90TmaWarpSpecializedAdapterINS1I_15DefaultEpilogueISJ_SK_SK_NS1H_6thread17LinearCombinationISJ_Li1EffLNS1M_9ScaleType4KindE0ELNS_15FloatRoundStyleE2ESJ_EENS1_15EpilogueDefaultEEEEEvvEEEEvNT_6ParamsE,"ax",@progbits
	.align	128
.text._ZN7cutlass13device_kernelINS_4gemm6kernel13GemmUniversalIN4cute5tupleIJiiiiEEENS1_10collective13CollectiveMmaINS1_34MainloopSm90TmaGmmaWarpSpecializedILi2ENS5_IJNS4_1CILi1EEESB_SB_EEENS1_35KernelTmaWarpSpecializedCooperativeEEENS5_IJNSA_ILi128EEENSA_ILi80EEENSA_ILi256EEEEEENS_6half_tENS5_IJlSB_lEEESJ_SK_NS4_8TiledMMAINS4_8MMA_AtomIJNS4_4SM904GMMA25MMA_64x16x16_F32F16F16_SSILNSO_5MajorE0ELSQ_0ELNSO_7ScaleInE1ELSR_1EEEEEENS4_6LayoutINS5_IJNSA_ILi2EEESB_SB_EEENS5_IJSB_NSA_ILi0EEESX_EEEEENS5_IJNS4_10UnderscoreES10_S10_EEEEENS4_13SM90_TMA_LOADENS4_14ComposedLayoutINS4_7SwizzleILi3ELi4ELi3EEENS4_18smem_ptr_flag_bitsILi16EEENSU_INS5_IJNSA_ILi8EEENSA_ILi64EEEEEENS5_IJS1A_SB_EEEEEEEvNS4_8identityES13_S1E_vS1F_EENS_8epilogue10collective6detail29Sm90TmaWarpSpecializedAdapterINS1I_15DefaultEpilogueISJ_SK_SK_NS1H_6thread17LinearCombinationISJ_Li1EffLNS1M_9ScaleType4KindE0ELNS_15FloatRoundStyleE2ESJ_EENS1_15EpilogueDefaultEEEEEvvEEEEvNT_6ParamsE:
        .type           _ZN7cutlass13device_kernelINS_4gemm6kernel13GemmUniversalIN4cute5tupleIJiiiiEEENS1_10collective13CollectiveMmaINS1_34MainloopSm90TmaGmmaWarpSpecializedILi2ENS5_IJNS4_1CILi1EEESB_SB_EEENS1_35KernelTmaWarpSpecializedCooperativeEEENS5_IJNSA_ILi128EEENSA_ILi80EEENSA_ILi256EEEEEENS_6half_tENS5_IJlSB_lEEESJ_SK_NS4_8TiledMMAINS4_8MMA_AtomIJNS4_4SM904GMMA25MMA_64x16x16_F32F16F16_SSILNSO_5MajorE0ELSQ_0ELNSO_7ScaleInE1ELSR_1EEEEEENS4_6LayoutINS5_IJNSA_ILi2EEESB_SB_EEENS5_IJSB_NSA_ILi0EEESX_EEEEENS5_IJNS4_10UnderscoreES10_S10_EEEEENS4_13SM90_TMA_LOADENS4_14ComposedLayoutINS4_7SwizzleILi3ELi4ELi3EEENS4_18smem_ptr_flag_bitsILi16EEENSU_INS5_IJNSA_ILi8EEENSA_ILi64EEEEEENS5_IJS1A_SB_EEEEEEEvNS4_8identityES13_S1E_vS1F_EENS_8epilogue10collective6detail29Sm90TmaWarpSpecializedAdapterINS1I_15DefaultEpilogueISJ_SK_SK_NS1H_6thread17LinearCombinationISJ_Li1EffLNS1M_9ScaleType4KindE0ELNS_15FloatRoundStyleE2ESJ_EENS1_15EpilogueDefaultEEEEEvvEEEEvNT_6ParamsE,@function
        .size           _ZN7cutlass13device_kernelINS_4gemm6kernel13GemmUniversalIN4cute5tupleIJiiiiEEENS1_10collective13CollectiveMmaINS1_34MainloopSm90TmaGmmaWarpSpecializedILi2ENS5_IJNS4_1CILi1EEESB_SB_EEENS1_35KernelTmaWarpSpecializedCooperativeEEENS5_IJNSA_ILi128EEENSA_ILi80EEENSA_ILi256EEEEEENS_6half_tENS5_IJlSB_lEEESJ_SK_NS4_8TiledMMAINS4_8MMA_AtomIJNS4_4SM904GMMA25MMA_64x16x16_F32F16F16_SSILNSO_5MajorE0ELSQ_0ELNSO_7ScaleInE1ELSR_1EEEEEENS4_6LayoutINS5_IJNSA_ILi2EEESB_SB_EEENS5_IJSB_NSA_ILi0EEESX_EEEEENS5_IJNS4_10UnderscoreES10_S10_EEEEENS4_13SM90_TMA_LOADENS4_14ComposedLayoutINS4_7SwizzleILi3ELi4ELi3EEENS4_18smem_ptr_flag_bitsILi16EEENSU_INS5_IJNSA_ILi8EEENSA_ILi64EEEEEENS5_IJS1A_SB_EEEEEEEvNS4_8identityES13_S1E_vS1F_EENS_8epilogue10collective6detail29Sm90TmaWarpSpecializedAdapterINS1I_15DefaultEpilogueISJ_SK_SK_NS1H_6thread17LinearCombinationISJ_Li1EffLNS1M_9ScaleType4KindE0ELNS_15FloatRoundStyleE2ESJ_EENS1_15EpilogueDefaultEEEEEvvEEEEvNT_6ParamsE,(.L_x_142 - _ZN7cutlass13device_kernelINS_4gemm6kernel13GemmUniversalIN4cute5tupleIJiiiiEEENS1_10collective13CollectiveMmaINS1_34MainloopSm90TmaGmmaWarpSpecializedILi2ENS5_IJNS4_1CILi1EEESB_SB_EEENS1_35KernelTmaWarpSpecializedCooperativeEEENS5_IJNSA_ILi128EEENSA_ILi80EEENSA_ILi256EEEEEENS_6half_tENS5_IJlSB_lEEESJ_SK_NS4_8TiledMMAINS4_8MMA_AtomIJNS4_4SM904GMMA25MMA_64x16x16_F32F16F16_SSILNSO_5MajorE0ELSQ_0ELNSO_7ScaleInE1ELSR_1EEEEEENS4_6LayoutINS5_IJNSA_ILi2EEESB_SB_EEENS5_IJSB_NSA_ILi0EEESX_EEEEENS5_IJNS4_10UnderscoreES10_S10_EEEEENS4_13SM90_TMA_LOADENS4_14ComposedLayoutINS4_7SwizzleILi3ELi4ELi3EEENS4_18smem_ptr_flag_bitsILi16EEENSU_INS5_IJNSA_ILi8EEENSA_ILi64EEEEEENS5_IJS1A_SB_EEEEEEEvNS4_8identityES13_S1E_vS1F_EENS_8epilogue10collective6detail29Sm90TmaWarpSpecializedAdapterINS1I_15DefaultEpilogueISJ_SK_SK_NS1H_6thread17LinearCombinationISJ_Li1EffLNS1M_9ScaleType4KindE0ELNS_15FloatRoundStyleE2ESJ_EENS1_15EpilogueDefaultEEEEEvvEEEEvNT_6ParamsE)
        .other          _ZN7cutlass13device_kernelINS_4gemm6kernel13GemmUniversalIN4cute5tupleIJiiiiEEENS1_10collective13CollectiveMmaINS1_34MainloopSm90TmaGmmaWarpSpecializedILi2ENS5_IJNS4_1CILi1EEESB_SB_EEENS1_35KernelTmaWarpSpecializedCooperativeEEENS5_IJNSA_ILi128EEENSA_ILi80EEENSA_ILi256EEEEEENS_6half_tENS5_IJlSB_lEEESJ_SK_NS4_8TiledMMAINS4_8MMA_AtomIJNS4_4SM904GMMA25MMA_64x16x16_F32F16F16_SSILNSO_5MajorE0ELSQ_0ELNSO_7ScaleInE1ELSR_1EEEEEENS4_6LayoutINS5_IJNSA_ILi2EEESB_SB_EEENS5_IJSB_NSA_ILi0EEESX_EEEEENS5_IJNS4_10UnderscoreES10_S10_EEEEENS4_13SM90_TMA_LOADENS4_14ComposedLayoutINS4_7SwizzleILi3ELi4ELi3EEENS4_18smem_ptr_flag_bitsILi16EEENSU_INS5_IJNSA_ILi8EEENSA_ILi64EEEEEENS5_IJS1A_SB_EEEEEEEvNS4_8identityES13_S1E_vS1F_EENS_8epilogue10collective6detail29Sm90TmaWarpSpecializedAdapterINS1I_15DefaultEpilogueISJ_SK_SK_NS1H_6thread17LinearCombinationISJ_Li1EffLNS1M_9ScaleType4KindE0ELNS_15FloatRoundStyleE2ESJ_EENS1_15EpilogueDefaultEEEEEvvEEEEvNT_6ParamsE,@"STO_CUDA_ENTRY STV_DEFAULT"
_ZN7cutlass13device_kernelINS_4gemm6kernel13GemmUniversalIN4cute5tupleIJiiiiEEENS1_10collective13CollectiveMmaINS1_34MainloopSm90TmaGmmaWarpSpecializedILi2ENS5_IJNS4_1CILi1EEESB_SB_EEENS1_35KernelTmaWarpSpecializedCooperativeEEENS5_IJNSA_ILi128EEENSA_ILi80EEENSA_ILi256EEEEEENS_6half_tENS5_IJlSB_lEEESJ_SK_NS4_8TiledMMAINS4_8MMA_AtomIJNS4_4SM904GMMA25MMA_64x16x16_F32F16F16_SSILNSO_5MajorE0ELSQ_0ELNSO_7ScaleInE1ELSR_1EEEEEENS4_6LayoutINS5_IJNSA_ILi2EEESB_SB_EEENS5_IJSB_NSA_ILi0EEESX_EEEEENS5_IJNS4_10UnderscoreES10_S10_EEEEENS4_13SM90_TMA_LOADENS4_14ComposedLayoutINS4_7SwizzleILi3ELi4ELi3EEENS4_18smem_ptr_flag_bitsILi16EEENSU_INS5_IJNSA_ILi8EEENSA_ILi64EEEEEENS5_IJS1A_SB_EEEEEEEvNS4_8identityES13_S1E_vS1F_EENS_8epilogue10collective6detail29Sm90TmaWarpSpecializedAdapterINS1I_15DefaultEpilogueISJ_SK_SK_NS1H_6thread17LinearCombinationISJ_Li1EffLNS1M_9ScaleType4KindE0ELNS_15FloatRoundStyleE2ESJ_EENS1_15EpilogueDefaultEEEEEvvEEEEvNT_6ParamsE:
[----:B------:R-:W0:Y:S01]  /*0000*/  LDC R1, c[0x0][0x28] ;  /* 0x00000a00ff017b82 */ /* 0x000e220000000800 */
[----:B------:R-:W1:Y:S01]  /*0010*/  S2R R18, SR_TID.X ;  /* 0x0000000000127919 */ /* 0x000e620000002100 */
[----:B------:R-:W-:Y:S01]  /*0020*/  ELECT P0, URZ, PT ;  /* 0x00000000003f782f */ /* 0x000fe20003800000 */
[----:B------:R-:W-:Y:S01]  /*0030*/  BSSY B0, `(.L_x_0) ;  /* 0x000000f000007945 */ /* 0x000fe20003800000 */
[--C-:B-1----:R-:W-:Y:S02]  /*0040*/  SHF.R.U32.HI R0, RZ, 0x5, R18.reuse ;  /* 0x00000005ff007819 */ /* 0x102fe40000011612 */
[----:B------:R-:W-:-:S03]  /*0050*/  SHF.R.U32.HI R22, RZ, 0x7, R18 ;  /* 0x00000007ff167819 */ /* 0x000fc60000011612 */
[----:B------:R-:W1:Y:S04]  /*0060*/  SHFL.IDX PT, R5, R0, RZ, 0x1f ;  /* 0x00001fff00057589 */ /* 0x000e6800000e0000 */
[----:B------:R2:W3:Y:S01]  /*0070*/  SHFL.IDX PT, R8, R22, RZ, 0x1f ;  /* 0x00001fff16087589 */ /* 0x0004e200000e0000 */
[----:B-1----:R-:W-:-:S13]  /*0080*/  ISETP.NE.OR P0, PT, R5, RZ, !P0 ;  /* 0x000000ff0500720c */ /* 0x002fda0004705670 */
[----:B0-23--:R-:W-:Y:S05]  /*0090*/  @P0 BRA `(.L_x_1) ;  /* 0x0000000000200947 */ /* 0x00dfea0003800000 */
[----:B------:R-:W-:Y:S02]  /*00a0*/  ULDC.64 UR4, c[0x0][0x198] ;  /* 0x0000660000047ab9 */ /* 0x000fe40000000a00 */
[----:B------:R-:W-:Y:S02]  /*00b0*/  UIADD3 UR6, UP0, UR4, 0xf0, URZ ;  /* 0x000000f004067890 */ /* 0x000fe4000ff1e03f */
[----:B------:R-:W-:Y:S02]  /*00c0*/  UIADD3 UR4, UP1, UR4, 0x1f0, URZ ;  /* 0x000001f004047890 */ /* 0x000fe4000ff3e03f */
[----:B------:R-:W-:Y:S02]  /*00d0*/  UIADD3.X UR7, URZ, UR5, URZ, UP0, !UPT ;  /* 0x000000053f077290 */ /* 0x000fe400087fe43f */
[----:B------:R-:W-:-:S07]  /*00e0*/  UIADD3.X UR5, URZ, UR5, URZ, UP1, !UPT ;  /* 0x000000053f057290 */ /* 0x000fce0008ffe43f */
[----:B------:R0:W-:Y:S02]  /*00f0*/  UTMACCTL.PF [UR6] ;  /* 0x00000000060079b9 */ /* 0x0001e40008040000 */
[----:B------:R0:W-:Y:S02]  /*0100*/  UTMACCTL.PF [UR4] ;  /* 0x00000000040079b9 */ /* 0x0001e40008040000 */
[----:B0-----:R-:W-:Y:S01]  /*0110*/  NOP ;  /* 0x0000000000007918 */ /* 0x001fe20000000000 */
.L_x_1:
[----:B------:R-:W-:Y:S05]  /*0120*/  BSYNC B0 ;  /* 0x0000000000007941 */ /* 0x000fea0003800000 */
.L_x_0:
[----:B------:R-:W0:Y:S02]  /*0130*/  SHFL.IDX PT, R2, R0, RZ, 0x1f ;  /* 0x00001fff00027589 */ /* 0x000e2400000e0000 */
[----:B0-----:R-:W-:-:S13]  /*0140*/  ISETP.NE.AND P0, PT, R2, RZ, PT ;  /* 0x000000ff0200720c */ /* 0x001fda0003f05270 */
[----:B------:R-:W-:Y:S05]  /*0150*/  @P0 BRA `(.L_x_2) ;  /* 0x0000000000480947 */ /* 0x000fea0003800000 */
[----:B------:R-:W0:Y:S01]  /*0160*/  S2UR UR8, SR_CgaCtaId ;  /* 0x00000000000879c3 */ /* 0x000e220000008800 */
[----:B------:R-:W-:Y:S01]  /*0170*/  UMOV UR4, 0x400 ;  /* 0x0000040000047882 */ /* 0x000fe20000000000 */
[----:B------:R-:W-:Y:S01]  /*0180*/  UMOV UR5, 0x1 ;  /* 0x0000000100057882 */ /* 0x000fe20000000000 */
[----:B------:R-:W-:Y:S01]  /*0190*/  UMOV UR6, 0x100 ;  /* 0x0000010000067882 */ /* 0x000fe20000000000 */
[----:B------:R-:W-:Y:S01]  /*01a0*/  ELECT P0, URZ, PT ;  /* 0x00000000003f782f */ /* 0x000fe20003800000 */
[----:B------:R-:W-:-:S04]  /*01b0*/  UIADD3 UR6, -UR6, 0x100000, URZ ;  /* 0x0010000006067890 */ /* 0x000fc8000fffe13f */
[----:B------:R-:W-:Y:S02]  /*01c0*/  USHF.L.U32 UR7, UR6, 0xb, URZ ;  /* 0x0000000b06077899 */ /* 0x000fe4000800063f */
[----:B------:R-:W-:Y:S02]  /*01d0*/  USHF.L.U32 UR6, UR6, 0x1, URZ ;  /* 0x0000000106067899 */ /* 0x000fe4000800063f */
[----:B0-----:R-:W-:Y:S02]  /*01e0*/  ULEA UR8, UR8, UR4, 0x18 ;  /* 0x0000000408087291 */ /* 0x001fe4000f8ec03f */
[----:B------:R-:W-:-:S04]  /*01f0*/  UIADD3 UR4, -UR5, 0x100000, URZ ;  /* 0x0010000005047890 */ /* 0x000fc8000fffe13f */
[----:B------:R-:W-:Y:S02]  /*0200*/  USHF.L.U32 UR5, UR4, 0xb, URZ ;  /* 0x0000000b04057899 */ /* 0x000fe4000800063f */
[----:B------:R-:W-:Y:S01]  /*0210*/  USHF.L.U32 UR4, UR4, 0x1, URZ ;  /* 0x0000000104047899 */ /* 0x000fe2000800063f */
[----:B------:R-:W0:Y:S11]  /*0220*/  FENCE.VIEW.ASYNC.S ;  /* 0x00000000000073c6 */ /* 0x000e360000000000 */
[----:B0-----:R0:W1:Y:S01]  /*0230*/  SYNCS.EXCH.64 URZ, [UR8], UR4 ;  /* 0x00000004083f75b2 */ /* 0x0010620008000100 */
[----:B------:R0:W2:Y:S01]  /*0240*/  SYNCS.EXCH.64 URZ, [UR8+0x10], UR6 ;  /* 0x00001006083f75b2 */ /* 0x0000a20008000100 */
[----:B------:R0:W3:Y:S01]  /*0250*/  SYNCS.EXCH.64 URZ, [UR8+0x8], UR4 ;  /* 0x00000804083f75b2 */ /* 0x0000e20008000100 */
[----:B------:R0:W4:Y:S01]  /*0260*/  SYNCS.EXCH.64 URZ, [UR8+0x18], UR6 ;  /* 0x00001806083f75b2 */ /* 0x0001220008000100 */
[----:B------:R-:W-:Y:S01]  /*0270*/  NOP ;  /* 0x0000000000007918 */ /* 0x000fe20000000000 */
.L_x_2:
[----:B------:R-:W5:Y:S01]  /*0280*/  SHFL.IDX PT, R0, R0, RZ, 0x1f ;  /* 0x00001fff00007589 */ /* 0x000f6200000e0000 */
[----:B------:R-:W-:Y:S01]  /*0290*/  ELECT P0, URZ, PT ;  /* 0x00000000003f782f */ /* 0x000fe20003800000 */
[----:B------:R-:W1:Y:S01]  /*02a0*/  LDC R2, c[0x0][0x65c] ;  /* 0x00019700ff027b82 */ /* 0x000e620000000800 */
[----:B------:R-:W-:Y:S01]  /*02b0*/  SHF.R.S32.HI R6, RZ, 0x1f, R5 ;  /* 0x0000001fff067819 */ /* 0x000fe20000011405 */
[----:B------:R-:W2:Y:S01]  /*02c0*/  S2R R3, SR_CTAID.Y ;  /* 0x0000000000037919 */ /* 0x000ea20000002600 */
[----:B0-----:R-:W-:Y:S01]  /*02d0*/  UMOV UR4, 0x20 ;  /* 0x0000002000047882 */ /* 0x001fe20000000000 */
[----:B------:R-:W-:Y:S01]  /*02e0*/  ISETP.NE.AND P2, PT, R8, RZ, PT ;  /* 0x000000ff0800720c */ /* 0x000fe20003f45270 */
[----:B------:R-:W-:Y:S01]  /*02f0*/  NOP ;  /* 0x0000000000007918 */ /* 0x000fe20000000000 */
[----:B------:R-:W0:Y:S01]  /*0300*/  S2R R4, SR_CTAID.X ;  /* 0x0000000000047919 */ /* 0x000e220000002500 */
[----:B------:R-:W-:Y:S01]  /*0310*/  LEA.HI R6, R6, R5, RZ, 0x2 ;  /* 0x0000000506067211 */ /* 0x000fe200078f10ff */
[----:B------:R-:W-:Y:S01]  /*0320*/  NOP ;  /* 0x0000000000007918 */ /* 0x000fe20000000000 */
[----:B-----5:R-:W-:-:S02]  /*0330*/  ISETP.NE.OR P0, PT, R0, RZ, !P0 ;  /* 0x000000ff0000720c */ /* 0x020fc40004705670 */
[----:B-1----:R-:W-:-:S04]  /*0340*/  ISETP.NE.AND P3, PT, R2, 0x1, PT ;  /* 0x000000010200780c */ /* 0x002fc80003f65270 */
[----:B------:R-:W-:Y:S02]  /*0350*/  P2R R0, PR, RZ, 0x8 ;  /* 0x00000008ff007803 */ /* 0x000fe40000000000 */
[----:B------:R-:W-:-:S05]  /*0360*/  LOP3.LUT R0, R6, 0xfffffffc, RZ, 0xc0, !PT ;  /* 0xfffffffc06007812 */ /* 0x000fca00078ec0ff */
[----:B------:R-:W-:Y:S01]  /*0370*/  VOTEU.ALL UP0, P0 ;  /* 0x00000000003f7886 */ /* 0x000fe20000000000 */
[----:B------:R-:W-:Y:S01]  /*0380*/  IMAD.IADD R0, R5, 0x1, -R0 ;  /* 0x0000000105007824 */ /* 0x000fe200078e0a00 */
[----:B------:R-:W0:Y:S01]  /*0390*/  @P3 LDC R17, c[0x0][0x10] ;  /* 0x00000400ff113b82 */ /* 0x000e220000000800 */
[----:B------:R-:W-:Y:S01]  /*03a0*/  VOTEU.ALL UP1, P0 ;  /* 0x00000000003f7886 */ /* 0x000fe20000020000 */
[----:B--2---:R-:W-:Y:S01]  /*03b0*/  @P3 IMAD.MOV.U32 R6, RZ, RZ, R3 ;  /* 0x000000ffff063224 */ /* 0x004fe200078e0003 */
[----:B------:R-:W-:Y:S01]  /*03c0*/  @!UP0 UMOV UR6, 0x400 ;  /* 0x0000040000068882 */ /* 0x000fe20000000000 */
[----:B------:R-:W-:-:S04]  /*03d0*/  @!UP0 UIADD3 UR4, -UR4, 0x100000, URZ ;  /* 0x0010000004048890 */ /* 0x000fc8000fffe13f */
[----:B------:R-:W-:Y:S02]  /*03e0*/  @!UP0 USHF.L.U32 UR5, UR4, 0xb, URZ ;  /* 0x0000000b04058899 */ /* 0x000fe4000800063f */
[----:B------:R-:W-:Y:S01]  /*03f0*/  @!UP0 USHF.L.U32 UR4, UR4, 0x1, URZ ;  /* 0x0000000104048899 */ /* 0x000fe2000800063f */
[----:B------:R-:W-:Y:S02]  /*0400*/  @P3 IMAD.MOV.U32 R7, RZ, RZ, RZ ;  /* 0x000000ffff073224 */ /* 0x000fe400078e00ff */
[----:B------:R-:W-:Y:S01]  /*0410*/  IMAD.MOV.U32 R5, RZ, RZ, RZ ;  /* 0x000000ffff057224 */ /* 0x000fe200078e00ff */
[----:B------:R-:W1:Y:S01]  /*0420*/  @!UP0 S2UR UR7, SR_CgaCtaId ;  /* 0x00000000000789c3 */ /* 0x000e620000008800 */
[----:B------:R-:W-:-:S07]  /*0430*/  @P3 IMAD.MOV.U32 R11, RZ, RZ, RZ ;  /* 0x000000ffff0b3224 */ /* 0x000fce00078e00ff */
[----:B------:R-:W2:Y:S01]  /*0440*/  @!P3 LDC R9, c[0x0][0xc] ;  /* 0x00000300ff09bb82 */ /* 0x000ea20000000800 */
[----:B0-----:R-:W-:-:S04]  /*0450*/  @P3 IMAD.WIDE.U32 R16, R4, R17, R6 ;  /* 0x0000001104103225 */ /* 0x001fc800078e0006 */
[----:B------:R-:W-:Y:S01]  /*0460*/  @P3 IMAD.IADD R17, R17, 0x1, R11 ;  /* 0x0000000111113824 */ /* 0x000fe200078e020b */
[----:B-1----:R-:W-:Y:S01]  /*0470*/  @!UP0 ULEA UR6, UR7, UR6, 0x18 ;  /* 0x0000000607068291 */ /* 0x002fe2000f8ec03f */
[----:B------:R-:W-:Y:S01]  /*0480*/  VOTEU.ALL UP0, P0 ;  /* 0x00000000003f7886 */ /* 0x000fe20000000000 */
[----:B------:R-:W-:-:S04]  /*0490*/  ISETP.NE.AND P0, PT, R0, 0x3, PT ;  /* 0x000000030000780c */ /* 0x000fc80003f05270 */
[----:B------:R-:W-:Y:S01]  /*04a0*/  ISETP.EQ.OR P0, PT, R0, RZ, !P0 ;  /* 0x000000ff0000720c */ /* 0x000fe20004702670 */
[----:B--2---:R-:W-:-:S03]  /*04b0*/  @!P3 IMAD.WIDE.U32 R6, R9, R3, R4 ;  /* 0x000000030906b225 */ /* 0x004fc600078e0004 */
[C---:B------:R-:W-:Y:S01]  /*04c0*/  ISETP.EQ.AND P0, PT, R8.reuse, RZ, P0 ;  /* 0x000000ff0800720c */ /* 0x040fe20000702270 */
[----:B------:R-:W-:Y:S01]  /*04d0*/  VIADD R8, R8, 0xffffffff ;  /* 0xffffffff08087836 */ /* 0x000fe20000000000 */
[----:B------:R-:W0:Y:S02]  /*04e0*/  FENCE.VIEW.ASYNC.S ;  /* 0x00000000000073c6 */ /* 0x000e240000000000 */
[----:B0-----:R0:W3:Y:S01]  /*04f0*/  @!UP0 SYNCS.EXCH.64 URZ, [UR6+0x30], UR4 ;  /* 0x00003004063f85b2 */ /* 0x0010e20008000100 */
[----:B------:R-:W-:Y:S01]  /*0500*/  @!P3 IMAD.MOV.U32 R16, RZ, RZ, R6 ;  /* 0x000000ffff10b224 */ /* 0x000fe200078e0006 */
[----:B------:R-:W-:Y:S01]  /*0510*/  SEL R19, RZ, 0x1, !P0 ;  /* 0x00000001ff137807 */ /* 0x000fe20004000000 */
[----:B------:R-:W-:Y:S01]  /*0520*/  @!P3 IMAD.MOV.U32 R17, RZ, RZ, R7 ;  /* 0x000000ffff11b224 */ /* 0x000fe200078e0007 */
[----:B------:R-:W-:-:S04]  /*0530*/  ISETP.GE.U32.AND P1, PT, R8, 0x2, PT ;  /* 0x000000020800780c */ /* 0x000fc80003f26070 */
[----:B------:R-:W-:Y:S01]  /*0540*/  SEL R19, R19, 0x2, P1 ;  /* 0x0000000213137807 */ /* 0x000fe20000800000 */
[----:B------:R0:W3:Y:S01]  /*0550*/  @!UP1 SYNCS.EXCH.64 URZ, [UR6+0x38], UR4 ;  /* 0x00003804063f95b2 */ /* 0x0000e20008000100 */
[----:B------:R-:W-:Y:S01]  /*0560*/  NOP ;  /* 0x0000000000007918 */ /* 0x000fe20000000000 */
[----:B---34-:R-:W-:Y:S06]  /*0570*/  BAR.SYNC.DEFER_BLOCKING 0x0 ;  /* 0x0000000000007b1d */ /* 0x018fec0000010000 */
[----:B------:R-:W-:Y:S05]  /*0580*/  @!P2 BRA `(.L_x_3) ;  /* 0x000000840064a947 */ /* 0x000fea0003800000 */
[----:B------:R-:W-:-:S13]  /*0590*/  ISETP.GT.U32.AND P0, PT, R8, 0x1, PT ;  /* 0x000000010800780c */ /* 0x000fda0003f04070 */
[----:B0-----:R-:W-:Y:S05]  /*05a0*/  @P0 EXIT ;  /* 0x000000000000094d */ /* 0x001fea0003800000 */
[----:B------:R-:W-:Y:S01]  /*05b0*/  ULDC.64 UR4, c[0x0][0x650] ;  /* 0x0001940000047ab9 */ /* 0x000fe20000000a00 */
[----:B------:R-:W-:Y:S01]  /*05c0*/  PRMT R0, RZ, 0x7610, R0 ;  /* 0x00007610ff007816 */ /* 0x000fe20000000000 */
[----:B------:R-:W-:Y:S01]  /*05d0*/  IMAD.MOV.U32 R66, RZ, RZ, -0x1 ;  /* 0xffffffffff427424 */ /* 0x000fe200078e00ff */
[----:B------:R-:W-:Y:S01]  /*05e0*/  ISETP.GE.U32.AND P0, PT, R16, UR4, PT ;  /* 0x0000000410007c0c */ /* 0x000fe2000bf06070 */
[----:B------:R-:W-:Y:S02]  /*05f0*/  IMAD.MOV.U32 R67, RZ, RZ, -0x1 ;  /* 0xffffffffff437424 */ /* 0x000fe400078e00ff */
[----:B------:R-:W-:Y:S01]  /*0600*/  IMAD.MOV.U32 R65, RZ, RZ, -0x1 ;  /* 0xffffffffff417424 */ /* 0x000fe200078e00ff */
[----:B------:R-:W-:-:S13]  /*0610*/  ISETP.GE.U32.AND.EX P0, PT, R17, UR5, PT, P0 ;  /* 0x0000000511007c0c */ /* 0x000fda000bf06100 */
[----:B------:R-:W-:Y:S05]  /*0620*/  @P0 BRA `(.L_x_4) ;  /* 0x0000000400540947 */ /* 0x000fea0003800000 */
[----:B------:R-:W0:Y:S01]  /*0630*/  LDC.64 R14, c[0x0][0x628] ;  /* 0x00018a00ff0e7b82 */ /* 0x000e220000000a00 */
[----:B------:R-:W-:Y:S02]  /*0640*/  IMAD.MOV.U32 R6, RZ, RZ, R16 ;  /* 0x000000ffff067224 */ /* 0x000fe400078e0010 */
[----:B------:R-:W-:-:S05]  /*0650*/  IMAD.MOV.U32 R7, RZ, RZ, R17 ;  /* 0x000000ffff077224 */ /* 0x000fca00078e0011 */
[----:B------:R-:W1:Y:S08]  /*0660*/  LDC R0, c[0x0][0x630] ;  /* 0x00018c00ff007b82 */ /* 0x000e700000000800 */
[----:B------:R-:W2:Y:S01]  /*0670*/  LDC.64 R20, c[0x0][0x620] ;  /* 0x00018800ff147b82 */ /* 0x000ea20000000a00 */
[----:B0-----:R-:W-:-:S04]  /*0680*/  ISETP.NE.U32.AND P0, PT, R14, RZ, PT ;  /* 0x000000ff0e00720c */ /* 0x001fc80003f05070 */
[----:B------:R-:W-:-:S13]  /*0690*/  ISETP.NE.AND.EX P0, PT, R15, RZ, PT, P0 ;  /* 0x000000ff0f00720c */ /* 0x000fda0003f05300 */
[----:B-12---:R-:W-:Y:S05]  /*06a0*/  @!P0 BRA `(.L_x_5) ;  /* 0x0000000000288947 */ /* 0x006fea0003800000 */
[----:B------:R-:W0:Y:S02]  /*06b0*/  LDC R11, c[0x0][0x634] ;  /* 0x00018d00ff0b7b82 */ /* 0x000e240000000800 */
[----:B0-----:R-:W-:-:S05]  /*06c0*/  IADD3 R11, P0, R16, R11, RZ ;  /* 0x0000000b100b7210 */ /* 0x001fca0007f1e0ff */
[----:B------:R-:W-:-:S04]  /*06d0*/  IMAD.X R13, RZ, RZ, R17, P0 ;  /* 0x000000ffff0d7224 */ /* 0x000fc800000e0611 */
[----:B------:R-:W-:-:S04]  /*06e0*/  IMAD.WIDE.U32 R6, R13, R14, RZ ;  /* 0x0000000e0d067225 */ /* 0x000fc800078e00ff */
[----:B------:R-:W-:-:S04]  /*06f0*/  IMAD.WIDE.U32 R8, P0, R11, R15, R6 ;  /* 0x0000000f0b087225 */ /* 0x000fc80007800006 */
[----:B------:R-:W-:-:S04]  /*0700*/  IMAD.WIDE.U32 R6, R11, R14, RZ ;  /* 0x0000000e0b067225 */ /* 0x000fc800078e00ff */
[----:B------:R-:W-:Y:S01]  /*0710*/  IMAD.X R11, RZ, RZ, RZ, P0 ;  /* 0x000000ffff0b7224 */ /* 0x000fe200000e06ff */
[----:B------:R-:W-:Y:S01]  /*0720*/  IADD3 RZ, P0, R7, R8, RZ ;  /* 0x0000000807ff7210 */ /* 0x000fe20007f1e0ff */
[----:B------:R-:W-:-:S04]  /*0730*/  IMAD.MOV.U32 R10, RZ, RZ, R9 ;  /* 0x000000ffff0a7224 */ /* 0x000fc800078e0009 */
[----:B------:R-:W-:-:S08]  /*0740*/  IMAD.WIDE.U32.X R6, R13, R15, R10, P0 ;  /* 0x0000000f0d067225 */ /* 0x000fd000000e040a */
.L_x_5:
[-CC-:B------:R-:W-:Y:S01]  /*0750*/  SHF.R.U64 R65, R6, R0.reuse, R7.reuse ;  /* 0x0000000006417219 */ /* 0x180fe20000001207 */
[----:B------:R-:W0:Y:S01]  /*0760*/  LDC R10, c[0x0][0x618] ;  /* 0x00018600ff0a7b82 */ /* 0x000e220000000800 */
[----:B------:R-:W-:Y:S01]  /*0770*/  SHF.R.U32.HI R5, RZ, R0, R7 ;  /* 0x00000000ff057219 */ /* 0x000fe20000011607 */
[----:B------:R-:W-:Y:S01]  /*0780*/  ULDC UR4, c[0x0][0x150] ;  /* 0x0000540000047ab9 */ /* 0x000fe20000000800 */
[----:B------:R-:W-:Y:S02]  /*0790*/  IADD3 R9, P0, RZ, -R65, RZ ;  /* 0x80000041ff097210 */ /* 0x000fe40007f1e0ff */
[----:B------:R-:W-:-:S03]  /*07a0*/  I2FP.F32.U32 R0, R4 ;  /* 0x0000000400007245 */ /* 0x000fc60000201000 */
[----:B------:R-:W1:Y:S01]  /*07b0*/  LDC.64 R28, c[0x0][0x640] ;  /* 0x00019000ff1c7b82 */ /* 0x000e620000000a00 */
[----:B------:R-:W-:Y:S02]  /*07c0*/  IMAD.X R11, RZ, RZ, ~R5, P0 ;  /* 0x000000ffff0b7224 */ /* 0x000fe400000e0e05 */
[----:B------:R-:W-:Y:S01]  /*07d0*/  FMUL R0, R0, UR4 ;  /* 0x0000000400007c20 */ /* 0x000fe20008400000 */
[----:B------:R-:W-:Y:S01]  /*07e0*/  IMAD.WIDE.U32 R6, R9, R20, R16 ;  /* 0x0000001409067225 */ /* 0x000fe200078e0010 */
[----:B------:R-:W-:-:S03]  /*07f0*/  ULDC UR4, c[0x0][0x154] ;  /* 0x0000550000047ab9 */ /* 0x000fc60000000800 */
[----:B------:R-:W-:Y:S01]  /*0800*/  IMAD R8, R11, R20, RZ ;  /* 0x000000140b087224 */ /* 0x000fe200078e02ff */
[----:B------:R-:W2:Y:S01]  /*0810*/  LDC R5, c[0x0][0x144] ;  /* 0x00005100ff057b82 */ /* 0x000ea20000000800 */
[----:B------:R-:W3:Y:S02]  /*0820*/  F2I.U32.TRUNC.NTZ R0, R0 ;  /* 0x0000000000007305 */ /* 0x000ee4000020f000 */
[----:B------:R-:W-:-:S04]  /*0830*/  IMAD R9, R9, R21, R8 ;  /* 0x0000001509097224 */ /* 0x000fc800078e0208 */
[----:B------:R-:W-:Y:S01]  /*0840*/  IMAD.IADD R7, R7, 0x1, R9 ;  /* 0x0000000107077824 */ /* 0x000fe200078e0209 */
[----:B------:R-:W4:Y:S01]  /*0850*/  LDC R12, c[0x0][0x608] ;  /* 0x00018200ff0c7b82 */ /* 0x000f220000000800 */
[----:B------:R-:W-:-:S03]  /*0860*/  IMAD.MOV.U32 R9, RZ, RZ, -0x1 ;  /* 0xffffffffff097424 */ /* 0x000fc600078e00ff */
[-CC-:B0-----:R-:W-:Y:S02]  /*0870*/  SHF.R.U64 R20, R6, R10.reuse, R7.reuse ;  /* 0x0000000a06147219 */ /* 0x181fe40000001207 */
[----:B------:R-:W-:Y:S02]  /*0880*/  I2FP.F32.U32 R6, R3 ;  /* 0x0000000300067245 */ /* 0x000fe40000201000 */
[----:B------:R-:W0:Y:S01]  /*0890*/  LDC R26, c[0x0][0x658] ;  /* 0x00019600ff1a7b82 */ /* 0x000e220000000800 */
[----:B-1----:R-:W-:Y:S01]  /*08a0*/  ISETP.NE.U32.AND P0, PT, R28, RZ, PT ;  /* 0x000000ff1c00720c */ /* 0x002fe20003f05070 */
[----:B---3--:R-:W-:Y:S01]  /*08b0*/  IMAD.MOV R8, RZ, RZ, -R0 ;  /* 0x000000ffff087224 */ /* 0x008fe200078e0a00 */
[----:B------:R-:W-:Y:S01]  /*08c0*/  SHF.R.U32.HI R7, RZ, R10, R7 ;  /* 0x0000000aff077219 */ /* 0x000fe20000011607 */
[----:B------:R-:W-:Y:S01]  /*08d0*/  FMUL R6, R6, UR4 ;  /* 0x0000000406067c20 */ /* 0x000fe20008400000 */
[----:B------:R-:W-:-:S03]  /*08e0*/  ISETP.NE.AND.EX P0, PT, R29, RZ, PT, P0 ;  /* 0x000000ff1d00720c */ /* 0x000fc60003f05300 */
[----:B------:R-:W1:Y:S01]  /*08f0*/  LDC R14, c[0x0][0x148] ;  /* 0x00005200ff0e7b82 */ /* 0x000e620000000800 */
[----:B--2---:R-:W-:-:S07]  /*0900*/  IMAD R0, R5, R8, R4 ;  /* 0x0000000805007224 */ /* 0x004fce00078e0204 */
[----:B------:R-:W2:Y:S01]  /*0910*/  LDC R24, c[0x0][0x600] ;  /* 0x00018000ff187b82 */ /* 0x000ea20000000800 */
[-CC-:B----4-:R-:W-:Y:S02]  /*0920*/  SHF.R.U64 R30, R20, R12.reuse, R7.reuse ;  /* 0x0000000c141e7219 */ /* 0x190fe40000001207 */
[----:B------:R-:W-:Y:S01]  /*0930*/  SHF.R.U32.HI R5, RZ, R12, R7 ;  /* 0x0000000cff057219 */ /* 0x000fe20000011607 */
[----:B------:R-:W-:Y:S01]  /*0940*/  IMAD.MOV.U32 R7, RZ, RZ, 0x1 ;  /* 0x00000001ff077424 */ /* 0x000fe200078e00ff */
[----:B------:R3:W4:Y:S03]  /*0950*/  F2I.U32.TRUNC.NTZ R12, R6 ;  /* 0x00000006000c7305 */ /* 0x000726000020f000 */
[----:B------:R-:W1:Y:S01]  /*0960*/  LDC R15, c[0x0][0x648] ;  /* 0x00019200ff0f7b82 */ /* 0x000e620000000800 */
[-C--:B0-----:R-:W-:Y:S02]  /*0970*/  SHF.L.U32 R4, R9, R26.reuse, RZ ;  /* 0x0000001a09047219 */ /* 0x081fe400000006ff */
[----:B------:R-:W-:-:S02]  /*0980*/  SHF.R.U64 R32, R30, R26, R5 ;  /* 0x0000001a1e207219 */ /* 0x000fc40000001205 */
[----:B------:R-:W-:Y:S02]  /*0990*/  LOP3.LUT R11, RZ, R4, RZ, 0x33, !PT ;  /* 0x00000004ff0b7212 */ /* 0x000fe400078e33ff */
[-C--:B------:R-:W-:Y:S01]  /*09a0*/  SHF.R.U32.HI R5, RZ, R26.reuse, R5 ;  /* 0x0000001aff057219 */ /* 0x080fe20000011605 */
[----:B------:R-:W0:Y:S01]  /*09b0*/  LDC R21, c[0x0][0x638] ;  /* 0x00018e00ff157b82 */ /* 0x000e220000000800 */
[----:B------:R-:W-:Y:S01]  /*09c0*/  SHF.L.U32 R10, R7, R26, RZ ;  /* 0x0000001a070a7219 */ /* 0x000fe200000006ff */
[----:B------:R-:W-:-:S06]  /*09d0*/  IMAD.MOV.U32 R4, RZ, RZ, R32 ;  /* 0x000000ffff047224 */ /* 0x000fcc00078e0020 */
[----:B------:R-:W0:Y:S01]  /*09e0*/  LDC R66, c[0x0][0x610] ;  /* 0x00018400ff427b82 */ /* 0x000e220000000800 */
[----:B---34-:R-:W-:Y:S05]  /*09f0*/  @!P0 BRA `(.L_x_6) ;  /* 0x0000000000288947 */ /* 0x018fea0003800000 */
[----:B------:R-:W3:Y:S02]  /*0a00*/  LDC R9, c[0x0][0x64c] ;  /* 0x00019300ff097b82 */ /* 0x000ee40000000800 */
[----:B---3--:R-:W-:-:S05]  /*0a10*/  IADD3 R9, P0, R32, R9, RZ ;  /* 0x0000000920097210 */ /* 0x008fca0007f1e0ff */
        /* <DEDUP_REMOVED lines=8> */
.L_x_6:
[----:B-1----:R-:W-:Y:S01]  /*0aa0*/  SHF.R.U64 R4, R4, R15, R5 ;  /* 0x0000000f04047219 */ /* 0x002fe20000001205 */
[----:B--2---:R-:W-:Y:S01]  /*0ab0*/  VIADD R5, R24, 0xffffffff ;  /* 0xffffffff18057836 */ /* 0x004fe20000000000 */
[----:B------:R-:W-:Y:S01]  /*0ac0*/  LOP3.LUT R11, R30, R11, RZ, 0xc0, !PT ;  /* 0x0000000b1e0b7212 */ /* 0x000fe200078ec0ff */
[----:B------:R-:W-:Y:S02]  /*0ad0*/  IMAD.MOV R12, RZ, RZ, -R12 ;  /* 0x000000ffff0c7224 */ /* 0x000fe400078e0a0c */
[----:B------:R-:W-:Y:S01]  /*0ae0*/  IMAD.MOV R6, RZ, RZ, -R4 ;  /* 0x000000ffff067224 */ /* 0x000fe200078e0a04 */
[----:B------:R-:W-:Y:S01]  /*0af0*/  LOP3.LUT R5, R20, R5, RZ, 0xc0, !PT ;  /* 0x0000000514057212 */ /* 0x000fe200078ec0ff */
[----:B------:R-:W-:Y:S02]  /*0b00*/  @P3 IMAD R0, R14, R12, R3 ;  /* 0x0000000c0e003224 */ /* 0x000fe400078e0203 */
[----:B------:R-:W-:Y:S02]  /*0b10*/  IMAD R11, R10, R4, R11 ;  /* 0x000000040a0b7224 */ /* 0x000fe400078e020b */
[----:B0-----:R-:W-:-:S02]  /*0b20*/  IMAD R3, R6, R21, R32 ;  /* 0x0000001506037224 */ /* 0x001fc400078e0220 */
[----:B------:R-:W-:Y:S02]  /*0b30*/  IMAD R66, R11, R66, R0 ;  /* 0x000000420b427224 */ /* 0x000fe400078e0200 */
[----:B------:R-:W-:Y:S02]  /*0b40*/  IMAD R3, R3, R24, R5 ;  /* 0x0000001803037224 */ /* 0x000fe400078e0205 */
[----:B------:R-:W-:-:S03]  /*0b50*/  IMAD.MOV.U32 R0, RZ, RZ, 0x1 ;  /* 0x00000001ff007424 */ /* 0x000fc600078e00ff */
[----:B------:R-:W-:Y:S02]  /*0b60*/  SEL R67, R3, R66, !P3 ;  /* 0x0000004203437207 */ /* 0x000fe40005800000 */
[----:B------:R-:W-:-:S07]  /*0b70*/  SEL R66, R66, R3, !P3 ;  /* 0x0000000342427207 */ /* 0x000fce0005800000 */
.L_x_4:
[----:B------:R-:W-:-:S08]  /*0b80*/  NOP ;  /* 0x0000000000007918 */ /* 0x000fd00000000000 */
[----:B------:R-:W0:Y:S02]  /*0b90*/  USETMAXREG.TRY_ALLOC.CTAPOOL UP0, 0xe8 ;  /* 0x000000e8000079c8 */ /* 0x000e240008000600 */
[----:B0-----:R-:W-:-:S13]  /*0ba0*/  PLOP3.LUT P0, PT, PT, PT, UP0, 0x80, 0x0 ;  /* 0x000000000000781c */ /* 0x001fda0003f0f008 */
[----:B------:R-:W-:Y:S05]  /*0bb0*/  @!P0 BRA `(.L_x_4) ;  /* 0xfffffffc00f08947 */ /* 0x000fea000383ffff */
[----:B------:R-:W-:Y:S01]  /*0bc0*/  ULDC.64 UR4, c[0x0][0x598] ;  /* 0x0001660000047ab9 */ /* 0x000fe20000000a00 */
[----:B------:R-:W-:Y:S01]  /*0bd0*/  ULDC.64 UR36, c[0x0][0x208] ;  /* 0x0000820000247ab9 */ /* 0x000fe20000000a00 */
[----:B------:R-:W-:-:S04]  /*0be0*/  ISETP.NE.U32.AND P0, PT, RZ, UR4, PT ;  /* 0x00000004ff007c0c */ /* 0x000fc8000bf05070 */
[----:B------:R-:W-:-:S13]  /*0bf0*/  ISETP.NE.AND.EX P0, PT, RZ, UR5, PT, P0 ;  /* 0x00000005ff007c0c */ /* 0x000fda000bf05300 */
[----:B------:R-:W-:Y:S05]  /*0c00*/  @!P0 BRA `(.L_x_7) ;  /* 0x00000000001c8947 */ /* 0x000fea0003800000 */
[----:B------:R-:W0:Y:S02]  /*0c10*/  LDC.64 R4, c[0x0][0x598] ;  /* 0x00016600ff047b82 */ /* 0x000e240000000a00 */
[----:B0-----:R-:W2:Y:S02]  /*0c20*/  LDG.E.64 R4, desc[UR36][R4.64] ;  /* 0x0000002404047981 */ /* 0x001ea4000c1e1b00 */
[----:B--2---:R-:W-:-:S04]  /*0c30*/  ISETP.NE.U32.AND P0, PT, R4, RZ, PT ;  /* 0x000000ff0400720c */ /* 0x004fc80003f05070 */
[----:B------:R-:W-:-:S13]  /*0c40*/  ISETP.NE.AND.EX P0, PT, R5, RZ, PT, P0 ;  /* 0x000000ff0500720c */ /* 0x000fda0003f05300 */
[----:B------:R-:W-:Y:S05]  /*0c50*/  @!P0 BRA `(.L_x_7) ;  /* 0x0000000000088947 */ /* 0x000fea0003800000 */
[----:B------:R0:W5:Y:S01]  /*0c60*/  LD.E R23, desc[UR36][R4.64] ;  /* 0x0000002404177980 */ /* 0x000162000c101900 */
[----:B------:R-:W-:Y:S05]  /*0c70*/  BRA `(.L_x_8) ;  /* 0x0000000000247947 */ /* 0x000fea0003800000 */
.L_x_7:
[----:B------:R-:W-:Y:S02]  /*0c80*/  ULDC.64 UR4, c[0x0][0x588] ;  /* 0x0001620000047ab9 */ /* 0x000fe40000000a00 */
[----:B------:R-:W-:-:S04]  /*0c90*/  ISETP.NE.U32.AND P0, PT, RZ, UR4, PT ;  /* 0x00000004ff007c0c */ /* 0x000fc8000bf05070 */
[----:B------:R-:W-:-:S13]  /*0ca0*/  ISETP.NE.AND.EX P0, PT, RZ, UR5, PT, P0 ;  /* 0x00000005ff007c0c */ /* 0x000fda000bf05300 */
[----:B------:R-:W-:Y:S05]  /*0cb0*/  @!P0 BRA `(.L_x_9) ;  /* 0x00000000000c8947 */ /* 0x000fea0003800000 */
[----:B------:R-:W0:Y:S02]  /*0cc0*/  LDC.64 R4, c[0x0][0x588] ;  /* 0x00016200ff047b82 */ /* 0x000e240000000a00 */
[----:B0-----:R1:W5:Y:S01]  /*0cd0*/  LDG.E R23, desc[UR36][R4.64] ;  /* 0x0000002404177981 */ /* 0x001362000c1e1900 */
[----:B------:R-:W-:Y:S05]  /*0ce0*/  BRA `(.L_x_8) ;  /* 0x0000000000087947 */ /* 0x000fea0003800000 */
.L_x_9:
[----:B------:R-:W-:Y:S02]  /*0cf0*/  ULDC UR4, c[0x0][0x580] ;  /* 0x0001600000047ab9 */ /* 0x000fe40000000800 */
[----:B------:R-:W-:-:S07]  /*0d00*/  IMAD.U32 R23, RZ, RZ, UR4 ;  /* 0x00000004ff177e24 */ /* 0x000fce000f8e00ff */
.L_x_8:
[----:B------:R-:W-:Y:S02]  /*0d10*/  ULDC.64 UR4, c[0x0][0x5a0] ;  /* 0x0001680000047ab9 */ /* 0x000fe40000000a00 */
[----:B------:R-:W-:-:S04]  /*0d20*/  ISETP.NE.U32.AND P0, PT, RZ, UR4, PT ;  /* 0x00000004ff007c0c */ /* 0x000fc8000bf05070 */
[----:B------:R-:W-:-:S13]  /*0d30*/  ISETP.NE.AND.EX P0, PT, RZ, UR5, PT, P0 ;  /* 0x00000005ff007c0c */ /* 0x000fda000bf05300 */
[----:B------:R-:W-:Y:S05]  /*0d40*/  @!P0 BRA `(.L_x_10) ;  /* 0x00000000001c8947 */ /* 0x000fea0003800000 */
[----:B01----:R-:W0:Y:S02]  /*0d50*/  LDC.64 R4, c[0x0][0x5a0] ;  /* 0x00016800ff047b82 */ /* 0x003e240000000a00 */
[----:B0-----:R-:W2:Y:S02]  /*0d60*/  LDG.E.64 R4, desc[UR36][R4.64] ;  /* 0x0000002404047981 */ /* 0x001ea4000c1e1b00 */
[----:B--2---:R-:W-:-:S04]  /*0d70*/  ISETP.NE.U32.AND P0, PT, R4, RZ, PT ;  /* 0x000000ff0400720c */ /* 0x004fc80003f05070 */
[----:B------:R-:W-:-:S13]  /*0d80*/  ISETP.NE.AND.EX P0, PT, R5, RZ, PT, P0 ;  /* 0x000000ff0500720c */ /* 0x000fda0003f05300 */
[----:B------:R-:W-:Y:S05]  /*0d90*/  @!P0 BRA `(.L_x_10) ;  /* 0x0000000000088947 */ /* 0x000fea0003800000 */
[----:B------:R0:W5:Y:S01]  /*0da0*/  LD.E R64, desc[UR36][R4.64] ;  /* 0x0000002404407980 */ /* 0x000162000c101900 */
[----:B------:R-:W-:Y:S05]  /*0db0*/  BRA `(.L_x_11) ;  /* 0x0000000000247947 */ /* 0x000fea0003800000 */
.L_x_10:
[----:B------:R-:W-:Y:S02]  /*0dc0*/  ULDC.64 UR4, c[0x0][0x590] ;  /* 0x0001640000047ab9 */ /* 0x000fe40000000a00 */
[----:B------:R-:W-:-:S04]  /*0dd0*/  ISETP.NE.U32.AND P0, PT, RZ, UR4, PT ;  /* 0x00000004ff007c0c */ /* 0x000fc8000bf05070 */
[----:B------:R-:W-:-:S13]  /*0de0*/  ISETP.NE.AND.EX P0, PT, RZ, UR5, PT, P0 ;  /* 0x00000005ff007c0c */ /* 0x000fda000bf05300 */
[----:B------:R-:W-:Y:S05]  /*0df0*/  @!P0 BRA `(.L_x_12) ;  /* 0x00000000000c8947 */ /* 0x000fea0003800000 */
[----:B01----:R-:W0:Y:S02]  /*0e00*/  LDC.64 R4, c[0x0][0x590] ;  /* 0x00016400ff047b82 */ /* 0x003e240000000a00 */
[----:B0-----:R1:W5:Y:S01]  /*0e10*/  LDG.E R64, desc[UR36][R4.64] ;  /* 0x0000002404407981 */ /* 0x001362000c1e1900 */
[----:B------:R-:W-:Y:S05]  /*0e20*/  BRA `(.L_x_11) ;  /* 0x0000000000087947 */ /* 0x000fea0003800000 */
.L_x_12:
[----:B------:R-:W-:Y:S02]  /*0e30*/  ULDC UR4, c[0x0][0x584] ;  /* 0x0001610000047ab9 */ /* 0x000fe40000000800 */
[----:B------:R-:W-:-:S07]  /*0e40*/  IMAD.U32 R64, RZ, RZ, UR4 ;  /* 0x00000004ff407e24 */ /* 0x000fce000f8e00ff */
.L_x_11:
[----:B------:R-:W-:-:S13]  /*0e50*/  LOP3.LUT P0, RZ, R0, 0xff, RZ, 0xc0, !PT ;  /* 0x000000ff00ff7812 */ /* 0x000fda000780c0ff */
[----:B------:R-:W-:Y:S05]  /*0e60*/  @!P0 EXIT ;  /* 0x000000000000894d */ /* 0x000fea0003800000 */
[----:B------:R-:W-:Y:S01]  /*0e70*/  ULDC UR4, c[0x0][0x28c] ;  /* 0x0000a30000047ab9 */ /* 0x000fe20000000800 */
[----:B------:R-:W-:Y:S01]  /*0e80*/  LOP3.LUT R72, R19, 0x1, RZ, 0xfc, !PT ;  /* 0x0000000113487812 */ /* 0x000fe200078efcff */
[----:B------:R-:W-:Y:S01]  /*0e90*/  UIADD3 UR4, UR4, 0xff, URZ ;  /* 0x000000ff04047890 */ /* 0x000fe2000fffe03f */
[----:B------:R-:W-:Y:S01]  /*0ea0*/  UMOV UR38, URZ ;  /* 0x0000003f00267c82 */ /* 0x000fe20008000000 */
[----:B------:R-:W-:Y:S02]  /*0eb0*/  UMOV UR39, URZ ;  /* 0x0000003f00277c82 */ /* 0x000fe40008000000 */
[----:B------:R-:W-:-:S04]  /*0ec0*/  USHF.R.S32.HI UR5, URZ, 0x1f, UR4 ;  /* 0x0000001f3f057899 */ /* 0x000fc80008011404 */
[----:B------:R-:W-:-:S04]  /*0ed0*/  ULEA.HI UR5, UR5, UR4, URZ, 0x8 ;  /* 0x0000000405057291 */ /* 0x000fc8000f8f403f */
[----:B------:R-:W-:-:S12]  /*0ee0*/  USHF.R.S32.HI UR40, URZ, 0x8, UR5 ;  /* 0x000000083f287899 */ /* 0x000fd80008011405 */
.L_x_110:
[----:B------:R-:W-:Y:S01]  /*0ef0*/  LOP3.LUT R0, R18, 0x80, RZ, 0xc0, !PT ;  /* 0x0000008012007812 */ /* 0x000fe200078ec0ff */
[----:B--2---:R-:W2:Y:S01]  /*0f00*/  S2UR UR7, SR_CgaCtaId ;  /* 0x00000000000779c3 */ /* 0x004ea20000008800 */
[----:B------:R-:W-:Y:S02]  /*0f10*/  UMOV UR6, 0x400 ;  /* 0x0000040000067882 */ /* 0x000fe40000000000 */
[----:B------:R-:W-:-:S06]  /*0f20*/  SHF.R.U32.HI R0, RZ, 0x7, R0 ;  /* 0x00000007ff007819 */ /* 0x000fcc0000011600 */
[----:B---3--:R-:W3:Y:S01]  /*0f30*/  SHFL.IDX PT, R0, R0, RZ, 0x1f ;  /* 0x00001fff00007589 */ /* 0x008ee200000e0000 */
[----:B--2---:R-:W-:Y:S01]  /*0f40*/  ULEA UR42, UR7, UR6, 0x18 ;  /* 0x00000006072a7291 */ /* 0x004fe2000f8ec03f */
[----:B---3--:R-:W-:-:S13]  /*0f50*/  R2UR UR4, R0 ;  /* 0x00000000000472ca */ /* 0x008fda00000e0000 */
[----:B------:R-:W-:-:S04]  /*0f60*/  ULEA.HI UR5, UR4, UR4, URZ, 0x1 ;  /* 0x0000000404057291 */ /* 0x000fc8000f8f083f */
[----:B------:R-:W-:-:S04]  /*0f70*/  ULOP3.LUT UR5, UR5, 0x7fffe, URZ, 0xc0, !UPT ;  /* 0x0007fffe05057892 */ /* 0x000fc8000f8ec03f */
[----:B------:R-:W-:-:S03]  /*0f80*/  UIADD3 UR5, UR4, -UR5, URZ ;  /* 0x8000000504057290 */ /* 0x000fc6000fffe03f */
[----:B------:R-:W-:Y:S01]  /*0f90*/  ULDC UR4, c[0x0][0x28c] ;  /* 0x0000a30000047ab9 */ /* 0x000fe20000000800 */
[----:B------:R-:W-:Y:S01]  /*0fa0*/  ULEA UR5, UR5, UR42, 0xd ;  /* 0x0000002a05057291 */ /* 0x000fe2000f8e683f */
[----:B------:R-:W-:-:S03]  /*0fb0*/  ISETP.LT.AND P0, PT, RZ, UR4, PT ;  /* 0x00000004ff007c0c */ /* 0x000fc6000bf01270 */
[----:B------:R-:W-:-:S04]  /*0fc0*/  UIADD3 UR5, UR5, 0x100, URZ ;  /* 0x0000010005057890 */ /* 0x000fc8000fffe03f */
[----:B------:R-:W-:-:S04]  /*0fd0*/  USHF.R.U32.HI UR5, URZ, 0x4, UR5 ;  /* 0x000000043f057899 */ /* 0x000fc80008011605 */
[----:B------:R-:W-:Y:S02]  /*0fe0*/  ULOP3.LUT UR41, UR5, 0x3fff, URZ, 0xc0, !UPT ;  /* 0x00003fff05297892 */ /* 0x000fe4000f8ec03f */
[----:B-1--45:R-:W-:Y:S10]  /*0ff0*/  @P0 BRA `(.L_x_13) ;  /* 0x0000000000400947 */ /* 0x032ff40003800000 */
[----:B------:R-:W-:Y:S01]  /*1000*/  MOV R0, 0x0 ;  /* 0x0000000000007802 */ /* 0x000fe20000000f00 */
[----:B------:R-:W-:Y:S01]  /*1010*/  ULDC.64 UR4, c[0x4][0x68] ;  /* 0x01001a0000047ab9 */ /* 0x000fe20000000a00 */
[----:B------:R-:W-:Y:S01]  /*1020*/  ULDC.64 UR6, c[0x4][0x8] ;  /* 0x0100020000067ab9 */ /* 0x000fe20000000a00 */
[----:B01----:R-:W-:Y:S01]  /*1030*/  IMAD.U32 R4, RZ, RZ, UR4 ;  /* 0x00000004ff047e24 */ /* 0x003fe2000f8e00ff */
[----:B------:R0:W1:Y:S01]  /*1040*/  LDC.64 R14, c[0x4][R0] ;  /* 0x01000000000e7b82 */ /* 0x0000620000000a00 */
[----:B------:R-:W-:Y:S01]  /*1050*/  IMAD.U32 R5, RZ, RZ, UR5 ;  /* 0x00000005ff057e24 */ /* 0x000fe2000f8e00ff */
[----:B------:R-:W-:Y:S01]  /*1060*/  ULDC.64 UR4, c[0x4][0x70] ;  /* 0x01001c0000047ab9 */ /* 0x000fe20000000a00 */
[----:B------:R-:W-:Y:S02]  /*1070*/  IMAD.U32 R10, RZ, RZ, UR6 ;  /* 0x00000006ff0a7e24 */ /* 0x000fe4000f8e00ff */
[----:B------:R-:W-:Y:S02]  /*1080*/  IMAD.U32 R6, RZ, RZ, UR4 ;  /* 0x00000004ff067e24 */ /* 0x000fe4000f8e00ff */
[----:B------:R-:W-:-:S02]  /*1090*/  IMAD.U32 R7, RZ, RZ, UR5 ;  /* 0x00000005ff077e24 */ /* 0x000fc4000f8e00ff */
[----:B------:R-:W-:Y:S02]  /*10a0*/  IMAD.U32 R11, RZ, RZ, UR7 ;  /* 0x00000007ff0b7e24 */ /* 0x000fe4000f8e00ff */
[----:B------:R-:W-:Y:S02]  /*10b0*/  IMAD.MOV.U32 R8, RZ, RZ, 0x1e1 ;  /* 0x000001e1ff087424 */ /* 0x000fe400078e00ff */
[----:B------:R-:W-:Y:S02]  /*10c0*/  IMAD.MOV.U32 R12, RZ, RZ, 0x1 ;  /* 0x00000001ff0c7424 */ /* 0x000fe400078e00ff */
[----:B0-----:R-:W-:-:S07]  /*10d0*/  IMAD.MOV.U32 R13, RZ, RZ, RZ ;  /* 0x000000ffff0d7224 */ /* 0x001fce00078e00ff */
[----:B------:R-:W-:-:S07]  /*10e0*/  LEPC R20, `(.L_x_13) ;  /* 0x000000001014794e */ /* 0x000fce0000000000 */
[----:B-1---5:R-:W-:Y:S05]  /*10f0*/  CALL.ABS.NOINC R14 ;  /* 0x000000000e007343 */ /* 0x022fea0003c00000 */
.L_x_13:
[----:B------:R-:W-:-:S13]  /*1100*/  ISETP.NE.AND P0, PT, R72, 0x3, PT ;  /* 0x000000034800780c */ /* 0x000fda0003f05270 */
[----:B------:R-:W-:Y:S05]  /*1110*/  @!P0 BRA `(.L_x_14) ;  /* 0x0000000000048947 */ /* 0x000fea0003800000 */
[----:B------:R-:W-:Y:S01]  /*1120*/  BPT.TRAP 0x1 ;  /* 0x000000040000795c */ /* 0x000fe20000300000 */
.L_x_14:
[----:B------:R-:W-:Y:S02]  /*1130*/  IMAD.U32 R3, RZ, RZ, UR39 ;  /* 0x00000027ff037e24 */ /* 0x000fe4000f8e00ff */
[----:B------:R-:W-:-:S03]  /*1140*/  IMAD.U32 R0, RZ, RZ, UR38 ;  /* 0x00000026ff007e24 */ /* 0x000fc6000f8e00ff */
[----:B------:R-:W-:Y:S02]  /*1150*/  LEA R3, R3, UR42, 0x3 ;  /* 0x0000002a03037c11 */ /* 0x000fe4000f8e18ff */
[----:B------:R-:W-:-:S04]  /*1160*/  SHF.L.U32 R0, R0, 0x1f, RZ ;  /* 0x0000001f00007819 */ /* 0x000fc800000006ff */
[----:B------:R2:W3:Y:S01]  /*1170*/  SYNCS.PHASECHK.TRANS64.TRYWAIT P1, [R3+URZ], R0 ;  /* 0x00000000030075a7 */ /* 0x0004e2000802017f */
[----:B------:R-:W-:Y:S05]  /*1180*/  @!P0 BRA `(.L_x_15) ;  /* 0x0000000000048947 */ /* 0x000fea0003800000 */
[----:B------:R-:W-:Y:S01]  /*1190*/  BPT.TRAP 0x1 ;  /* 0x000000040000795c */ /* 0x000fe20000300000 */
.L_x_15:
[----:B---3--:R-:W-:Y:S05]  /*11a0*/  @P1 BRA `(.L_x_16) ;  /* 0x0000000000081947 */ /* 0x008fea0003800000 */
[----:B------:R-:W3:Y:S02]  /*11b0*/  SYNCS.PHASECHK.TRANS64.TRYWAIT P1, [R3+URZ], R0 ;  /* 0x00000000030075a7 */ /* 0x000ee4000802017f */
[----:B---3--:R-:W-:Y:S05]  /*11c0*/  @!P1 BRA `(.L_x_17) ;  /* 0x0000009000249947 */ /* 0x008fea0003800000 */
.L_x_16:
[----:B------:R-:W-:-:S04]  /*11d0*/  UISETP.LT.AND UP0, UPT, UR40, 0x1, UPT ;  /* 0x000000012800788c */ /* 0x000fc8000bf01270 */
[----:B------:R-:W-:-:S04]  /*11e0*/  USEL UR4, UR40, 0x1, UP0 ;  /* 0x0000000128047887 */ /* 0x000fc80008000000 */
[----:B------:R-:W-:-:S06]  /*11f0*/  UIADD3 UR4, UR40, -UR4, URZ ;  /* 0x8000000428047290 */ /* 0x000fcc000fffe03f */
[----:B--23--:R-:W-:Y:S01]  /*1200*/  IMAD.U32 R0, RZ, RZ, UR4 ;  /* 0x00000004ff007e24 */ /* 0x00cfe2000f8e00ff */
[----:B------:R-:W-:Y:S05]  /*1210*/  WARPSYNC.ALL ;  /* 0x0000000000007948 */ /* 0x000fea0003800000 */
[----:B------:R-:W-:Y:S01]  /*1220*/  ISETP.GE.AND P1, PT, R0, 0x1, PT ;  /* 0x000000010000780c */ /* 0x000fe20003f26270 */
[----:B------:R-:W-:Y:S01]  /*1230*/  UIADD3 UR4, UR42, 0x20100, URZ ;  /* 0x000201002a047890 */ /* 0x000fe2000fffe03f */
[----:B------:R-:W-:Y:S01]  /*1240*/  WARPGROUP.ARRIVE ;  /* 0x00000000000079c5 */ /* 0x000fe20000000000 */
[----:B------:R-:W-:Y:S01]  /*1250*/  UMOV UR9, 0x40000040 ;  /* 0x4000004000097882 */ /* 0x000fe20000000000 */
[----:B------:R-:W-:Y:S01]  /*1260*/  UMOV UR11, 0x40000040 ;  /* 0x40000040000b7882 */ /* 0x000fe20000000000 */
[----:B------:R-:W-:-:S02]  /*1270*/  USHF.R.U32.HI UR5, URZ, 0x4, UR4 ;  /* 0x000000043f057899 */ /* 0x000fc40008011604 */
[----:B------:R-:W-:Y:S02]  /*1280*/  ULOP3.LUT UR4, UR41, 0x10000, URZ, 0xfc, !UPT ;  /* 0x0001000029047892 */ /* 0x000fe4000f8efc3f */
[----:B------:R-:W-:Y:S02]  /*1290*/  ULOP3.LUT UR5, UR5, 0x3fff, URZ, 0xc0, !UPT ;  /* 0x00003fff05057892 */ /* 0x000fe4000f8ec03f */
[----:B------:R-:W-:Y:S02]  /*12a0*/  ULEA UR8, UR39, UR4, 0xc ;  /* 0x0000000427087291 */ /* 0x000fe4000f8e603f */
[----:B------:R-:W-:Y:S01]  /*12b0*/  ULOP3.LUT UR5, UR5, 0x10000, URZ, 0xfc, !UPT ;  /* 0x0001000005057892 */ /* 0x000fe2000f8efc3f */
[----:B------:R-:W-:Y:S01]  /*12c0*/  UMOV UR13, UR9 ;  /* 0x00000009000d7c82 */ /* 0x000fe20008000000 */
[----:B------:R-:W-:Y:S02]  /*12d0*/  UMOV UR15, 0x40000040 ;  /* 0x40000040000f7882 */ /* 0x000fe40000000000 */
[----:B------:R-:W-:Y:S01]  /*12e0*/  UIMAD UR6, UR39, 0xa00, UR5 ;  /* 0x00000a00270678a4 */ /* 0x000fe2000f8e0205 */
[----:B------:R-:W-:Y:S01]  /*12f0*/  UMOV UR12, UR8 ;  /* 0x00000008000c7c82 */ /* 0x000fe20008000000 */
[----:B------:R-:W-:-:S02]  /*1300*/  UMOV UR16, UR8 ;  /* 0x0000000800107c82 */ /* 0x000fc40008000000 */
[----:B------:R-:W-:Y:S02]  /*1310*/  UIADD3 UR14, UR6, 0x80, URZ ;  /* 0x00000080060e7890 */ /* 0x000fe4000fffe03f */
[----:B------:R-:W-:Y:S02]  /*1320*/  UIADD3 UR18, UR6, 0x100, URZ ;  /* 0x0000010006127890 */ /* 0x000fe4000fffe03f */
[----:B------:R-:W-:Y:S01]  /*1330*/  UMOV UR10, UR6 ;  /* 0x00000006000a7c82 */ /* 0x000fe20008000000 */
[----:B------:R-:W-:Y:S01]  /*1340*/  UMOV UR17, UR9 ;  /* 0x0000000900117c82 */ /* 0x000fe20008000000 */
[----:B------:R-:W-:Y:S01]  /*1350*/  HGMMA.64x16x16.F32 R56, gdesc[UR8], RZ, !UPT, gsb0 ;  /* 0x00200000083879f0 */ /* 0x000fe2000c0008ff */
[----:B------:R-:W-:Y:S01]  /*1360*/  UMOV UR19, 0x40000040 ;  /* 0x4000004000137882 */ /* 0x000fe20000000000 */
[----:B------:R-:W-:Y:S02]  /*1370*/  UIADD3 UR7, UR6, 0x180, URZ ;  /* 0x0000018006077890 */ /* 0x000fe4000fffe03f */
[----:B------:R-:W-:Y:S01]  /*1380*/  UIADD3 UR10, UR6, 0x200, URZ ;  /* 0x00000200060a7890 */ /* 0x000fe2000fffe03f */
[----:B------:R-:W-:Y:S01]  /*1390*/  UMOV UR11, 0x40000040 ;  /* 0x40000040000b7882 */ /* 0x000fe20000000000 */
[----:B------:R-:W-:-:S02]  /*13a0*/  WARPGROUP.DEPBAR.LE gsb0, 0x0 ;  /* 0x00008000000079c5 */ /* 0x000fc40000010000 */
[----:B------:R-:W-:-:S06]  /*13b0*/  WARPGROUP.ARRIVE ;  /* 0x00000000000079c5 */ /* 0x000fcc0000000000 */
[----:B------:R-:W-:Y:S01]  /*13c0*/  HGMMA.64x16x16.F32 R48, gdesc[UR12], RZ, !UPT, gsb0 ;  /* 0x002000000c3079f0 */ /* 0x000fe2000c0008ff */
[----:B------:R-:W-:Y:S01]  /*13d0*/  UMOV UR12, UR8 ;  /* 0x00000008000c7c82 */ /* 0x000fe20008000000 */
[----:B------:R-:W-:Y:S01]  /*13e0*/  UMOV UR13, UR9 ;  /* 0x00000009000d7c82 */ /* 0x000fe20008000000 */
[----:B------:R-:W-:Y:S01]  /*13f0*/  UMOV UR14, UR7 ;  /* 0x00000007000e7c82 */ /* 0x000fe20008000000 */
[----:B------:R-:W-:Y:S01]  /*1400*/  UMOV UR15, 0x40000040 ;  /* 0x40000040000f7882 */ /* 0x000fe20000000000 */
[----:B------:R-:W-:Y:S01]  /*1410*/  UIADD3 UR7, UR6, 0x102, URZ ;  /* 0x0000010206077890 */ /* 0x000fe2000fffe03f */
[----:B------:R-:W-:Y:S02]  /*1420*/  WARPGROUP.DEPBAR.LE gsb0, 0x0 ;  /* 0x00008000000079c5 */ /* 0x000fe40000010000 */
[----:B------:R-:W-:-:S06]  /*1430*/  WARPGROUP.ARRIVE ;  /* 0x00000000000079c5 */ /* 0x000fcc0000000000 */
[----:B------:R-:W-:Y:S01]  /*1440*/  HGMMA.64x16x16.F32 R40, gdesc[UR16], RZ, !UPT, gsb0 ;  /* 0x00200000102879f0 */ /* 0x000fe2000c0008ff */
[----:B------:R-:W-:Y:S01]  /*1450*/  UIADD3 UR18, UR6, 0x82, URZ ;  /* 0x0000008206127890 */ /* 0x000fe2000fffe03f */
[----:B------:R-:W-:Y:S01]  /*1460*/  UMOV UR19, 0x40000040 ;  /* 0x4000004000137882 */ /* 0x000fe20000000000 */
[----:B------:R-:W-:Y:S02]  /*1470*/  WARPGROUP.DEPBAR.LE gsb0, 0x0 ;  /* 0x00008000000079c5 */ /* 0x000fe40000010000 */
[----:B------:R-:W-:-:S06]  /*1480*/  WARPGROUP.ARRIVE ;  /* 0x00000000000079c5 */ /* 0x000fcc0000000000 */
[----:B------:R-:W-:Y:S01]  /*1490*/  HGMMA.64x16x16.F32 R32, gdesc[UR12], RZ, !UPT, gsb0 ;  /* 0x002000000c2079f0 */ /* 0x000fe2000c0008ff */
[----:B------:R-:W-:Y:S01]  /*14a0*/  UMOV UR12, UR8 ;  /* 0x00000008000c7c82 */ /* 0x000fe20008000000 */
[----:B------:R-:W-:Y:S01]  /*14b0*/  UMOV UR13, UR9 ;  /* 0x00000009000d7c82 */ /* 0x000fe20008000000 */
[----:B------:R-:W-:Y:S01]  /*14c0*/  UMOV UR14, UR10 ;  /* 0x0000000a000e7c82 */ /* 0x000fe20008000000 */
[----:B------:R-:W-:Y:S01]  /*14d0*/  UMOV UR15, 0x40000040 ;  /* 0x40000040000f7882 */ /* 0x000fe20000000000 */
[----:B------:R-:W-:Y:S02]  /*14e0*/  UIADD3 UR9, UR6, 0x182, URZ ;  /* 0x0000018206097890 */ /* 0x000fe4000fffe03f */
[----:B------:R-:W-:Y:S01]  /*14f0*/  UIADD3 UR10, UR6, 0x202, URZ ;  /* 0x00000202060a7890 */ /* 0x000fe2000fffe03f */
[----:B------:R-:W-:Y:S02]  /*1500*/  WARPGROUP.DEPBAR.LE gsb0, 0x0 ;  /* 0x00008000000079c5 */ /* 0x000fe40000010000 */
[----:B------:R-:W-:-:S06]  /*1510*/  WARPGROUP.ARRIVE ;  /* 0x00000000000079c5 */ /* 0x000fcc0000000000 */
[----:B------:R-:W-:Y:S01]  /*1520*/  HGMMA.64x16x16.F32 R24, gdesc[UR12], RZ, !UPT, gsb0 ;  /* 0x002000000c1879f0 */ /* 0x000fe2000c0008ff */
[----:B------:R-:W-:Y:S02]  /*1530*/  UIADD3 UR12, UR8, 0x2, URZ ;  /* 0x00000002080c7890 */ /* 0x000fe4000fffe03f */
[----:B------:R-:W-:Y:S01]  /*1540*/  UIADD3 UR14, UR6, 0x2, URZ ;  /* 0x00000002060e7890 */ /* 0x000fe2000fffe03f */
[----:B------:R-:W-:Y:S01]  /*1550*/  UMOV UR13, 0x40000040 ;  /* 0x40000040000d7882 */ /* 0x000fe20000000000 */
[----:B------:R-:W-:Y:S01]  /*1560*/  UMOV UR15, 0x40000040 ;  /* 0x40000040000f7882 */ /* 0x000fe20000000000 */
[----:B------:R-:W-:Y:S02]  /*1570*/  UMOV UR17, UR13 ;  /* 0x0000000d00117c82 */ /* 0x000fe40008000000 */
[----:B------:R-:W-:Y:S01]  /*1580*/  UMOV UR16, UR12 ;  /* 0x0000000c00107c82 */ /* 0x000fe20008000000 */
[----:B------:R-:W-:Y:S02]  /*1590*/  WARPGROUP.DEPBAR.LE gsb0, 0x0 ;  /* 0x00008000000079c5 */ /* 0x000fe40000010000 */
[----:B------:R-:W-:-:S06]  /*15a0*/  WARPGROUP.ARRIVE ;  /* 0x00000000000079c5 */ /* 0x000fcc0000000000 */
[----:B------:R-:W-:Y:S01]  /*15b0*/  HGMMA.64x16x16.F32 R56, gdesc[UR12], R56, gsb0 ;  /* 0x002000000c3879f0 */ /* 0x000fe20008000838 */
[----:B------:R-:W-:Y:S01]  /*15c0*/  UMOV UR14, UR7 ;  /* 0x00000007000e7c82 */ /* 0x000fe20008000000 */
[----:B------:R-:W-:Y:S01]  /*15d0*/  UMOV UR15, 0x40000040 ;  /* 0x40000040000f7882 */ /* 0x000fe20000000000 */
[----:B------:R-:W-:Y:S01]  /*15e0*/  UIADD3 UR7, UR6, 0x104, URZ ;  /* 0x0000010406077890 */ /* 0x000fe2000fffe03f */
[----:B------:R-:W-:Y:S02]  /*15f0*/  WARPGROUP.DEPBAR.LE gsb0, 0x0 ;  /* 0x00008000000079c5 */ /* 0x000fe40000010000 */
[----:B------:R-:W-:-:S06]  /*1600*/  WARPGROUP.ARRIVE ;  /* 0x00000000000079c5 */ /* 0x000fcc0000000000 */
[----:B------:R-:W-:Y:S01]  /*1610*/  HGMMA.64x16x16.F32 R48, gdesc[UR16], R48, gsb0 ;  /* 0x00200000103079f0 */ /* 0x000fe20008000830 */
[----:B------:R-:W-:Y:S01]  /*1620*/  UIADD3 UR18, UR6, 0x84, URZ ;  /* 0x0000008406127890 */ /* 0x000fe2000fffe03f */
[----:B------:R-:W-:Y:S01]  /*1630*/  UMOV UR19, 0x40000040 ;  /* 0x4000004000137882 */ /* 0x000fe20000000000 */
        /* <DEDUP_REMOVED lines=405> */
[----:B------:R-:W-:Y:S01]  /*2f90*/  UIADD3 UR8, UR8, 0xc06, URZ ;  /* 0x00000c0608087890 */ /* 0x000fe2000fffe03f */
[----:B------:R-:W-:-:S02]  /*2fa0*/  WARPGROUP.DEPBAR.LE gsb0, 0x0 ;  /* 0x00008000000079c5 */ /* 0x000fc40000010000 */
        /* <DEDUP_REMOVED lines=9> */
[----:B------:R-:W-:Y:S02]  /*3040*/  WARPGROUP.DEPBAR.LE gsb0, 0x0 ;  /* 0x00008000000079c5 */ /* 0x000fe40000010000 */
[----:B------:R-:W-:-:S06]  /*3050*/  WARPGROUP.ARRIVE ;  /* 0x00000000000079c5 */ /* 0x000fcc0000000000 */
[----:B------:R-:W-:Y:S01]  /*3060*/  HGMMA.64x16x16.F32 R40, gdesc[UR12], R40, gsb0 ;  /* 0x002000000c2879f0 */ /* 0x000fe20008000828 */
[----:B------:R-:W-:Y:S01]  /*3070*/  UMOV UR14, UR9 ;  /* 0x00000009000e7c82 */ /* 0x000fe20008000000 */
[----:B------:R-:W-:Y:S01]  /*3080*/  UMOV UR15, 0x40000040 ;  /* 0x40000040000f7882 */ /* 0x000fe20000000000 */
        /* <DEDUP_REMOVED lines=11> */
[----:B------:R-:W-:Y:S01]  /*3140*/  UMOV UR12, UR8 ;  /* 0x00000008000c7c82 */ /* 0x000fe20008000000 */
        /* <DEDUP_REMOVED lines=8> */
[----:B------:R-:W-:Y:S02]  /*31d0*/  WARPGROUP.DEPBAR.LE gsb0, 0x0 ;  /* 0x00008000000079c5 */ /* 0x000fe40000010000 */
[----:B------:R-:W-:-:S06]  /*31e0*/  WARPGROUP.ARRIVE ;  /* 0x00000000000079c5 */ /* 0x000fcc0000000000 */
[----:B------:R-:W-:Y:S01]  /*31f0*/  HGMMA.64x16x16.F32 R48, gdesc[UR8], R48, gsb0 ;  /* 0x00200000083079f0 */ /* 0x000fe20008000830 */
[----:B------:R-:W-:Y:S01]  /*3200*/  UMOV UR10, UR16 ;  /* 0x00000010000a7c82 */ /* 0x000fe20008000000 */
[----:B------:R-:W-:Y:S01]  /*3210*/  UMOV UR11, 0x40000040 ;  /* 0x40000040000b7882 */ /* 0x000fe20000000000 */
[----:B------:R-:W-:Y:S02]  /*3220*/  WARPGROUP.DEPBAR.LE gsb0, 0x0 ;  /* 0x00008000000079c5 */ /* 0x000fe40000010000 */
[----:B------:R-:W-:-:S06]  /*3230*/  WARPGROUP.ARRIVE ;  /* 0x00000000000079c5 */ /* 0x000fcc0000000000 */
[----:B------:R-:W-:Y:S03]  /*3240*/  HGMMA.64x16x16.F32 R40, gdesc[UR12], R40, gsb0 ;  /* 0x002000000c2879f0 */ /* 0x000fe60008000828 */
        /* <DEDUP_REMOVED lines=9> */
[----:B------:R-:W-:Y:S05]  /*32e0*/  @!P1 BRA `(.L_x_18) ;  /* 0x0000002000809947 */ /* 0x000fea0003800000 */
[----:B------:R-:W-:-:S04]  /*32f0*/  UIADD3 UR6, UR39, 0x1, URZ ;  /* 0x0000000127067890 */ /* 0x000fc8000fffe03f */
[----:B------:R-:W-:-:S04]  /*3300*/  UISETP.NE.AND UP0, UPT, UR6, 0x2, UPT ;  /* 0x000000020600788c */ /* 0x000fc8000bf05270 */
[----:B------:R-:W-:Y:S02]  /*3310*/  USEL UR7, URZ, 0x1, UP0 ;  /* 0x000000013f077887 */ /* 0x000fe40008000000 */
[----:B------:R-:W-:Y:S02]  /*3320*/  USEL UR6, UR6, URZ, UP0 ;  /* 0x0000003f06067287 */ /* 0x000fe40008000000 */
[----:B------:R-:W-:-:S06]  /*3330*/  ULOP3.LUT UR7, UR38, UR7, URZ, 0x3c, !UPT ;  /* 0x0000000726077292 */ /* 0x000fcc000f8e3c3f */
[----:B01----:R-:W-:Y:S01]  /*3340*/  IMAD.U32 R5, RZ, RZ, UR7 ;  /* 0x00000007ff057e24 */ /* 0x003fe2000f8e00ff */
[----:B------:R-:W-:-:S06]  /*3350*/  UMOV UR7, UR39 ;  /* 0x0000002700077c82 */ /* 0x000fcc0008000000 */
.L_x_25:
[----:B01----:R-:W-:Y:S05]  /*3360*/  @!P0 BRA `(.L_x_19) ;  /* 0x0000000000048947 */ /* 0x003fea0003800000 */
[----:B------:R-:W-:Y:S01]  /*3370*/  BPT.TRAP 0x1 ;  /* 0x000000040000795c */ /* 0x000fe20000300000 */
.L_x_19:
[----:B------:R-:W0:Y:S01]  /*3380*/  S2UR UR9, SR_CgaCtaId ;  /* 0x00000000000979c3 */ /* 0x000e220000008800 */
[----:B------:R-:W-:Y:S01]  /*3390*/  UMOV UR8, 0x400 ;  /* 0x0000040000087882 */ /* 0x000fe20000000000 */
[----:B------:R-:W-:Y:S01]  /*33a0*/  SHF.L.U32 R3, R5, 0x1f, RZ ;  /* 0x0000001f05037819 */ /* 0x000fe200000006ff */
[----:B0-----:R-:W-:-:S04]  /*33b0*/  ULEA UR8, UR9, UR8, 0x18 ;  /* 0x0000000809087291 */ /* 0x001fc8000f8ec03f */
[----:B------:R-:W-:-:S09]  /*33c0*/  ULEA UR9, UR6, UR8, 0x3 ;  /* 0x0000000806097291 */ /* 0x000fd2000f8e183f */
[----:B------:R0:W1:Y:S01]  /*33d0*/  SYNCS.PHASECHK.TRANS64.TRYWAIT P1, [UR9], R3 ;  /* 0x00000003ff0075a7 */ /* 0x0000620008020149 */
[----:B------:R-:W-:Y:S05]  /*33e0*/  @!P0 BRA `(.L_x_20) ;  /* 0x0000000000048947 */ /* 0x000fea0003800000 */
[----:B------:R-:W-:Y:S01]  /*33f0*/  BPT.TRAP 0x1 ;  /* 0x000000040000795c */ /* 0x000fe20000300000 */
.L_x_20:
[----:B-1----:R-:W-:Y:S05]  /*3400*/  @P1 BRA `(.L_x_21) ;  /* 0x0000000000081947 */ /* 0x002fea0003800000 */
[----:B------:R-:W1:Y:S02]  /*3410*/  SYNCS.PHASECHK.TRANS64.TRYWAIT P1, [UR9], R3 ;  /* 0x00000003ff0075a7 */ /* 0x000e640008020149 */
[----:B-1----:R-:W-:Y:S05]  /*3420*/  @!P1 BRA `(.L_x_22) ;  /* 0x0000006c00a09947 */ /* 0x002fea0003800000 */
.L_x_21:
[----:B------:R-:W-:Y:S01]  /*3430*/  ULEA UR12, UR6, UR4, 0xc ;  /* 0x00000004060c7291 */ /* 0x000fe2000f8e603f */
[----:B------:R-:W-:Y:S01]  /*3440*/  WARPGROUP.ARRIVE ;  /* 0x00000000000079c5 */ /* 0x000fe20000000000 */
[----:B------:R-:W-:Y:S01]  /*3450*/  UIMAD UR10, UR6, 0xa00, UR5 ;  /* 0x00000a00060a78a4 */ /* 0x000fe2000f8e0205 */
[----:B------:R-:W-:Y:S01]  /*3460*/  UMOV UR13, 0x40000040 ;  /* 0x40000040000d7882 */ /* 0x000fe20000000000 */
[----:B------:R-:W-:Y:S02]  /*3470*/  UMOV UR15, 0x40000040 ;  /* 0x40000040000f7882 */ /* 0x000fe40000000000 */
[----:B------:R-:W-:Y:S01]  /*3480*/  UIADD3 UR18, UR10, 0x80, URZ ;  /* 0x000000800a127890 */ /* 0x000fe2000fffe03f */
[----:B------:R-:W-:Y:S02]  /*3490*/  UMOV UR16, UR12 ;  /* 0x0000000c00107c82 */ /* 0x000fe40008000000 */
[----:B------:R-:W-:Y:S01]  /*34a0*/  UMOV UR14, UR10 ;  /* 0x0000000a000e7c82 */ /* 0x000fe20008000000 */
[----:B------:R-:W-:Y:S01]  /*34b0*/  UMOV UR17, UR13 ;  /* 0x0000000d00117c82 */ /* 0x000fe20008000000 */
[----:B------:R-:W-:Y:S01]  /*34c0*/  HGMMA.64x16x16.F32 R56, gdesc[UR12], R56, gsb0 ;  /* 0x002000000c3879f0 */ /* 0x000fe20008000838 */
[----:B------:R-:W-:Y:S01]  /*34d0*/  UMOV UR19, 0x40000040 ;  /* 0x4000004000137882 */ /* 0x000fe20000000000 */
[----:B------:R-:W-:-:S02]  /*34e0*/  UIADD3 UR9, UR10, 0x100, URZ ;  /* 0x000001000a097890 */ /* 0x000fc4000fffe03f */
[----:B------:R-:W-:Y:S02]  /*34f0*/  UIADD3 UR11, UR10, 0x180, URZ ;  /* 0x000001800a0b7890 */ /* 0x000fe4000fffe03f */
[----:B------:R-:W-:Y:S01]  /*3500*/  UIADD3 UR14, UR10, 0x200, URZ ;  /* 0x000002000a0e7890 */ /* 0x000fe2000fffe03f */
[----:B------:R-:W-:Y:S01]  /*3510*/  UMOV UR15, 0x40000040 ;  /* 0x40000040000f7882 */ /* 0x000fe20000000000 */
[----:B------:R-:W-:Y:S02]  /*3520*/  WARPGROUP.DEPBAR.LE gsb0, 0x0 ;  /* 0x00008000000079c5 */ /* 0x000fe40000010000 */
[----:B------:R-:W-:-:S06]  /*3530*/  WARPGROUP.ARRIVE ;  /* 0x00000000000079c5 */ /* 0x000fcc0000000000 */
[----:B------:R-:W-:Y:S01]  /*3540*/  HGMMA.64x16x16.F32 R48, gdesc[UR16], R48, gsb0 ;  /* 0x00200000103079f0 */ /* 0x000fe20008000830 */
[----:B------:R-:W-:Y:S01]  /*3550*/  UMOV UR16, UR12 ;  /* 0x0000000c00107c82 */ /* 0x000fe20008000000 */
        /* <DEDUP_REMOVED lines=486> */
[----:B------:R-:W-:Y:S01]  /*53c0*/  BPT.TRAP 0x1 ;  /* 0x000000040000795c */ /* 0x000fe20000300000 */
.L_x_23:
[----:B------:R-:W-:Y:S01]  /*53d0*/  ULEA UR8, UR7, UR8, 0x3 ;  /* 0x0000000807087291 */ /* 0x000fe2000f8e183f */
[----:B------:R-:W-:-:S03]  /*53e0*/  ISETP.GT.U32.AND P1, PT, R19, 0x1, PT ;  /* 0x000000011300780c */ /* 0x000fc60003f24070 */
[----:B------:R-:W-:-:S04]  /*53f0*/  UIADD3 UR8, UR8, 0x10, URZ ;  /* 0x0000001008087890 */ /* 0x000fc8000fffe03f */
[----:B------:R-:W-:-:S09]  /*5400*/  UPRMT UR8, URZ, 0x654, UR8 ;  /* 0x000006543f087896 */ /* 0x000fd20008000008 */
[----:B------:R-:W-:Y:S01]  /*5410*/  SYNCS.ARRIVE.TRANS64.RED.A1T0 RZ, [UR8], RZ ;  /* 0x000000ffffff79a7 */ /* 0x000fe20008100408 */
[----:B------:R-:W-:Y:S05]  /*5420*/  @P1 BRA `(.L_x_24) ;  /* 0x0000000000041947 */ /* 0x000fea0003800000 */
[----:B------:R-:W-:Y:S01]  /*5430*/  BPT.TRAP 0x1 ;  /* 0x000000040000795c */ /* 0x000fe20000300000 */
.L_x_24:
[----:B------:R-:W-:Y:S01]  /*5440*/  UIADD3 UR6, UR6, 0x1, URZ ;  /* 0x0000000106067890 */ /* 0x000fe2000fffe03f */
[C---:B------:R-:W-:Y:S01]  /*5450*/  ISETP.GT.AND P1, PT, R0.reuse, 0x1, PT ;  /* 0x000000010000780c */ /* 0x040fe20003f24270 */
[----:B------:R-:W-:Y:S01]  /*5460*/  UIADD3 UR7, UR7, 0x1, URZ ;  /* 0x0000000107077890 */ /* 0x000fe2000fffe03f */
[----:B------:R-:W-:Y:S01]  /*5470*/  VIADD R0, R0, 0xffffffff ;  /* 0xffffffff00007836 */ /* 0x000fe20000000000 */
[----:B------:R-:W-:Y:S02]  /*5480*/  UISETP.NE.AND UP0, UPT, UR6, 0x2, UPT ;  /* 0x000000020600788c */ /* 0x000fe4000bf05270 */
[----:B------:R-:W-:Y:S02]  /*5490*/  UISETP.NE.AND UP1, UPT, UR7, 0x2, UPT ;  /* 0x000000020700788c */ /* 0x000fe4000bf25270 */
[----:B------:R-:W-:Y:S02]  /*54a0*/  USEL UR8, URZ, 0x1, UP0 ;  /* 0x000000013f087887 */ /* 0x000fe40008000000 */
[----:B------:R-:W-:-:S02]  /*54b0*/  USEL UR6, UR6, URZ, UP0 ;  /* 0x0000003f06067287 */ /* 0x000fc40008000000 */
[----:B------:R-:W-:Y:S02]  /*54c0*/  USEL UR7, UR7, URZ, UP1 ;  /* 0x0000003f07077287 */ /* 0x000fe40008800000 */
[----:B------:R-:W-:Y:S01]  /*54d0*/  LOP3.LUT R5, R5, UR8, RZ, 0x3c, !PT ;  /* 0x0000000805057c12 */ /* 0x000fe2000f8e3cff */
[----:B------:R-:W-:Y:S09]  /*54e0*/  @P1 BRA `(.L_x_25) ;  /* 0xffffffdc009c1947 */ /* 0x000ff2000383ffff */
.L_x_18:
[----:B------:R-:W2:Y:S02]  /*54f0*/  LDC R0, c[0x0][0x28c] ;  /* 0x0000a300ff007b82 */ /* 0x000ea40000000800 */
[----:B--2---:R-:W-:-:S13]  /*5500*/  ISETP.GE.AND P1, PT, R0, 0x1, PT ;  /* 0x000000010000780c */ /* 0x004fda0003f26270 */
[----:B------:R-:W-:Y:S05]  /*5510*/  @!P1 BRA `(.L_x_26) ;  /* 0x0000000000409947 */ /* 0x000fea0003800000 */
[----:B------:R-:W-:Y:S05]  /*5520*/  @!P0 BRA `(.L_x_27) ;  /* 0x0000000000048947 */ /* 0x000fea0003800000 */
[----:B------:R-:W-:Y:S01]  /*5530*/  BPT.TRAP 0x1 ;  /* 0x000000040000795c */ /* 0x000fe20000300000 */
.L_x_27:
[----:B------:R-:W2:Y:S01]  /*5540*/  S2UR UR6, SR_CgaCtaId ;  /* 0x00000000000679c3 */ /* 0x000ea20000008800 */
[----:B------:R-:W-:Y:S01]  /*5550*/  UISETP.LT.AND UP0, UPT, UR40, 0x1, UPT ;  /* 0x000000012800788c */ /* 0x000fe2000bf01270 */
[----:B------:R-:W-:Y:S01]  /*5560*/  ISETP.GT.U32.AND P0, PT, R19, 0x1, PT ;  /* 0x000000011300780c */ /* 0x000fe20003f04070 */
[----:B------:R-:W-:Y:S02]  /*5570*/  UMOV UR5, 0x400 ;  /* 0x0000040000057882 */ /* 0x000fe40000000000 */
[----:B------:R-:W-:-:S04]  /*5580*/  USEL UR4, UR40, 0x1, UP0 ;  /* 0x0000000128047887 */ /* 0x000fc80008000000 */
[----:B------:R-:W-:-:S04]  /*5590*/  UIADD3 UR4, UR39, UR40, -UR4 ;  /* 0x0000002827047290 */ /* 0x000fc8000fffe804 */
[----:B------:R-:W-:-:S04]  /*55a0*/  USHF.L.U32 UR4, UR4, 0x3, URZ ;  /* 0x0000000304047899 */ /* 0x000fc8000800063f */
[----:B------:R-:W-:Y:S02]  /*55b0*/  ULOP3.LUT UR4, UR4, 0x8, URZ, 0xc0, !UPT ;  /* 0x0000000804047892 */ /* 0x000fe4000f8ec03f */
[----:B--2---:R-:W-:-:S04]  /*55c0*/  ULEA UR5, UR6, UR5, 0x18 ;  /* 0x0000000506057291 */ /* 0x004fc8000f8ec03f */
[----:B------:R-:W-:-:S04]  /*55d0*/  UIADD3 UR4, UR5, 0x10, UR4 ;  /* 0x0000001005047890 */ /* 0x000fc8000fffe004 */
[----:B------:R-:W-:-:S09]  /*55e0*/  UPRMT UR4, URZ, 0x654, UR4 ;  /* 0x000006543f047896 */ /* 0x000fd20008000004 */
[----:B------:R-:W-:Y:S01]  /*55f0*/  SYNCS.ARRIVE.TRANS64.RED.A1T0 RZ, [UR4], RZ ;  /* 0x000000ffffff79a7 */ /* 0x000fe20008100404 */
[----:B------:R-:W-:Y:S05]  /*5600*/  @P0 BRA `(.L_x_26) ;  /* 0x0000000000040947 */ /* 0x000fea0003800000 */
[----:B------:R-:W-:Y:S01]  /*5610*/  BPT.TRAP 0x1 ;  /* 0x000000040000795c */ /* 0x000fe20000300000 */
.L_x_26:
[----:B------:R-:W2:Y:S01]  /*5620*/  LDC R6, c[0x0][0x288] ;  /* 0x0000a200ff067b82 */ /* 0x000ea20000000800 */
[----:B------:R-:W-:Y:S01]  /*5630*/  UIADD3 UR39, UR40, UR39, URZ ;  /* 0x0000002728277290 */ /* 0x000fe2000fffe03f */
[C---:B01----:R-:W-:Y:S01]  /*5640*/  LOP3.LUT R5, R18.reuse, 0x3, RZ, 0xc0, !PT ;  /* 0x0000000312057812 */ /* 0x043fe200078ec0ff */
[----:B------:R-:W-:Y:S01]  /*5650*/  IMAD R67, R67, 0x50, RZ ;  /* 0x0000005043437824 */ /* 0x000fe200078e02ff */
[----:B------:R-:W-:Y:S01]  /*5660*/  SHF.R.U32.HI R3, RZ, 0x2, R18 ;  /* 0x00000002ff037819 */ /* 0x000fe20000011612 */
[----:B------:R-:W-:Y:S01]  /*5670*/  USHF.R.U32.HI UR4, URZ, 0x1, UR39 ;  /* 0x000000013f047899 */ /* 0x000fe20008011627 */
[C---:B------:R-:W-:Y:S01]  /*5680*/  LOP3.LUT R4, R18.reuse, 0x60, RZ, 0xc0, !PT ;  /* 0x0000006012047812 */ /* 0x040fe200078ec0ff */
[----:B------:R-:W-:Y:S01]  /*5690*/  IMAD.SHL.U32 R10, R18, 0x2, RZ ;  /* 0x00000002120a7824 */ /* 0x000fe200078e00ff */
[----:B------:R-:W-:Y:S01]  /*56a0*/  LOP3.LUT R0, R22, 0x1, RZ, 0xc0, !PT ;  /* 0x0000000116007812 */ /* 0x000fe200078ec0ff */
[----:B------:R-:W-:Y:S01]  /*56b0*/  ULOP3.LUT UR4, UR4, 0x1, URZ, 0xc0, !UPT ;  /* 0x0000000104047892 */ /* 0x000fe2000f8ec03f */
[----:B------:R-:W-:Y:S01]  /*56c0*/  LOP3.LUT R3, R3, 0x7, RZ, 0xc0, !PT ;  /* 0x0000000703037812 */ /* 0x000fe200078ec0ff */
[----:B------:R-:W-:Y:S01]  /*56d0*/  ULDC UR8, c[0x0][0x284] ;  /* 0x0000a10000087ab9 */ /* 0x000fe20000000800 */
[----:B------:R-:W-:Y:S01]  /*56e0*/  SHF.R.U32.HI R4, RZ, 0x1, R4 ;  /* 0x00000001ff047819 */ /* 0x000fe20000011604 */
[----:B------:R-:W-:Y:S01]  /*56f0*/  IMAD.SHL.U32 R8, R0, 0x40, RZ ;  /* 0x0000004000087824 */ /* 0x000fe200078e00ff */
[----:B------:R-:W-:Y:S01]  /*5700*/  UISETP.GT.U32.AND UP1, UPT, UR39, 0x1, UPT ;  /* 0x000000012700788c */ /* 0x000fe2000bf24070 */
[----:B------:R-:W-:Y:S01]  /*5710*/  SHF.R.S32.HI R15, RZ, 0x1f, R65 ;  /* 0x0000001fff0f7819 */ /* 0x000fe20000011441 */
[----:B------:R-:W-:Y:S01]  /*5720*/  UISETP.NE.U32.AND UP0, UPT, UR4, 0x1, UPT ;  /* 0x000000010400788c */ /* 0x000fe2000bf05070 */
[--C-:B------:R-:W-:Y:S01]  /*5730*/  IADD3 R7, RZ, -R4, -R3.reuse ;  /* 0x80000004ff077210 */ /* 0x100fe20007ffe803 */
[----:B------:R-:W-:Y:S01]  /*5740*/  ULDC.64 UR6, c[0x0][0x5d0] ;  /* 0x0001740000067ab9 */ /* 0x000fe20000000a00 */
[----:B------:R-:W-:Y:S01]  /*5750*/  LOP3.LUT R10, R67, 0x6, R10, 0xf8, !PT ;  /* 0x00000006430a7812 */ /* 0x000fe200078ef80a */
[----:B------:R-:W-:Y:S01]  /*5760*/  UISETP.LT.U32.AND UP1, UPT, UR40, 0x2, UP1 ;  /* 0x000000022800788c */ /* 0x000fe20008f21070 */
[----:B------:R-:W-:Y:S01]  /*5770*/  LOP3.LUT R3, R8, 0x40, R3, 0xe2, !PT ;  /* 0x0000004008037812 */ /* 0x000fe200078ee203 */
[----:B------:R-:W-:Y:S01]  /*5780*/  UISETP.GT.U32.AND UP0, UPT, UR40, 0x1, !UP0 ;  /* 0x000000012800788c */ /* 0x000fe2000c704070 */
[----:B------:R-:W-:Y:S01]  /*5790*/  SHF.R.S32.HI R11, RZ, 0x1f, R10 ;  /* 0x0000001fff0b7819 */ /* 0x000fe2000001140a */
[----:B--2---:R-:W-:Y:S01]  /*57a0*/  IMAD R12, R5, -0x2, R6 ;  /* 0xfffffffe050c7824 */ /* 0x004fe200078e0206 */
[----:B------:R-:W-:Y:S01]  /*57b0*/  ISETP.GE.AND P0, PT, R67, R6, PT ;  /* 0x000000064300720c */ /* 0x000fe20003f06270 */
[C---:B------:R-:W-:Y:S01]  /*57c0*/  IMAD.SHL.U32 R5, R66.reuse, 0x80, RZ ;  /* 0x0000008042057824 */ /* 0x040fe200078e00ff */
[----:B------:R-:W-:Y:S01]  /*57d0*/  USEL UR5, URZ, 0x1, !UP1 ;  /* 0x000000013f057887 */ /* 0x000fe2000c800000 */
[----:B------:R-:W-:Y:S01]  /*57e0*/  IMAD R6, R15, UR6, RZ ;  /* 0x000000060f067c24 */ /* 0x000fe2000f8e02ff */
[----:B------:R-:W-:Y:S01]  /*57f0*/  USEL UR4, URZ, 0x1, !UP0 ;  /* 0x000000013f047887 */ /* 0x000fe2000c000000 */
[----:B------:R-:W-:Y:S01]  /*5800*/  IMAD.WIDE R8, R66, 0x80, RZ ;  /* 0x0000008042087825 */ /* 0x000fe200078e02ff */
[----:B------:R-:W-:Y:S01]  /*5810*/  ISETP.GE.OR P0, PT, R5, UR8, P0 ;  /* 0x0000000805007c0c */ /* 0x000fe20008706670 */
[----:B------:R-:W-:-:S02]  /*5820*/  ULOP3.LUT UR39, UR39, 0x1, URZ, 0xc0, !UPT ;  /* 0x0000000127277892 */ /* 0x000fc4000f8ec03f */
[----:B------:R-:W-:Y:S01]  /*5830*/  IMAD R0, R0, -0x40, R7 ;  /* 0xffffffc000007824 */ /* 0x000fe200078e0207 */
[----:B------:R-:W-:Y:S01]  /*5840*/  LOP3.LUT R81, R8, R3, R4, 0xfe, !PT ;  /* 0x0000000308517212 */ /* 0x000fe200078efe04 */
[C---:B------:R-:W-:Y:S01]  /*5850*/  IMAD R13, R65.reuse, UR7, R6 ;  /* 0x00000007410d7c24 */ /* 0x040fe2000f8e0206 */
[----:B------:R-:W-:Y:S01]  /*5860*/  ULOP3.LUT UR38, UR4, UR38, UR5, 0x96, !UPT ;  /* 0x0000002604267292 */ /* 0x000fe2000f8e9605 */
[----:B------:R-:W-:Y:S01]  /*5870*/  IMAD.WIDE.U32 R6, R65, UR6, R10 ;  /* 0x0000000641067c25 */ /* 0x000fe2000f8e000a */
[----:B------:R-:W-:-:S03]  /*5880*/  IADD3 R3, -R5, UR8, R0 ;  /* 0x0000000805037c10 */ /* 0x000fc6000fffe100 */
[----:B------:R-:W-:Y:S02]  /*5890*/  IMAD.IADD R7, R7, 0x1, R13 ;  /* 0x0000000107077824 */ /* 0x000fe400078e020d */
[----:B------:R-:W-:Y:S02]  /*58a0*/  IMAD.IADD R4, R12, 0x1, -R67 ;  /* 0x000000010c047824 */ /* 0x000fe400078e0a43 */
[----:B------:R-:W-:Y:S01]  /*58b0*/  IMAD.MOV.U32 R0, RZ, RZ, -0x1 ;  /* 0xffffffffff007424 */ /* 0x000fe200078e00ff */
[----:B------:R-:W-:Y:S06]  /*58c0*/  @P0 BRA `(.L_x_28) ;  /* 0x0000002800e80947 */ /* 0x000fec0003800000 */
[----:B------:R-:W0:Y:S01]  /*58d0*/  LDC.64 R12, c[0x0][0x5c8] ;  /* 0x00017200ff0c7b82 */ /* 0x000e220000000a00 */
[----:B-----5:R-:W-:Y:S01]  /*58e0*/  FSETP.NEU.AND P0, PT, R64, RZ, PT ;  /* 0x000000ff4000720b */ /* 0x020fe20003f0d000 */
[----:B------:R-:W-:Y:S01]  /*58f0*/  BSSY B0, `(.L_x_28) ;  /* 0x00002b7000007945 */ /* 0x000fe20003800000 */
[----:B------:R-:W-:-:S04]  /*5900*/  ISETP.GT.AND P1, PT, R4, RZ, PT ;  /* 0x000000ff0400720c */ /* 0x000fc80003f24270 */
[----:B------:R-:W-:Y:S01]  /*5910*/  ISETP.GT.AND P2, PT, R3, RZ, P1 ;  /* 0x000000ff0300720c */ /* 0x000fe20000f44270 */
[-C--:B0-----:R-:W-:Y:S02]  /*5920*/  IMAD R14, R9, R12.reuse, RZ ;  /* 0x0000000c090e7224 */ /* 0x081fe400078e02ff */
[----:B------:R-:W-:-:S04]  /*5930*/  IMAD.WIDE.U32 R68, R81, R12, R6 ;  /* 0x0000000c51447225 */ /* 0x000fc800078e0006 */
[----:B------:R-:W-:-:S04]  /*5940*/  IMAD R5, R81, R13, R14 ;  /* 0x0000000d51057224 */ /* 0x000fc800078e020e */
[----:B------:R-:W-:Y:S01]  /*5950*/  IMAD.IADD R83, R69, 0x1, R5 ;  /* 0x0000000145537824 */ /* 0x000fe200078e0205 */
[----:B------:R-:W-:Y:S06]  /*5960*/  @!P0 BRA `(.L_x_29) ;  /* 0x0000001c00348947 */ /* 0x000fec0003800000 */
[----:B------:R-:W0:Y:S01]  /*5970*/  LDC.64 R74, c[0x0][0x5b8] ;  /* 0x00016e00ff4a7b82 */ /* 0x000e220000000a00 */
[----:B------:R-:W-:-:S07]  /*5980*/  ULDC.64 UR4, c[0x0][0x5c0] ;  /* 0x0001700000047ab9 */ /* 0x000fce0000000a00 */
[----:B------:R-:W1:Y:S08]  /*5990*/  LDC.64 R76, c[0x0][0x5b0] ;  /* 0x00016c00ff4c7b82 */ /* 0x000e700000000a00 */
[----:B------:R-:W2:Y:S01]  /*59a0*/  LDC.64 R78, c[0x0][0x5a8] ;  /* 0x00016a00ff4e7b82 */ /* 0x000ea20000000a00 */
[-C--:B0-----:R-:W-:Y:S02]  /*59b0*/  IMAD R6, R15, R74.reuse, RZ ;  /* 0x0000004a0f067224 */ /* 0x081fe400078e02ff */
[----:B------:R-:W-:-:S04]  /*59c0*/  IMAD.WIDE.U32 R70, R65, R74, R10 ;  /* 0x0000004a41467225 */ /* 0x000fc800078e000a */
[----:B------:R-:W-:Y:S02]  /*59d0*/  IMAD R69, R65, R75, R6 ;  /* 0x0000004b41457224 */ /* 0x000fe400078e0206 */
[-C--:B-1----:R-:W-:Y:S02]  /*59e0*/  IMAD R8, R9, R76.reuse, RZ ;  /* 0x0000004c09087224 */ /* 0x082fe400078e02ff */
[----:B------:R-:W-:Y:S02]  /*59f0*/  IMAD.IADD R15, R71, 0x1, R69 ;  /* 0x00000001470f7824 */ /* 0x000fe400078e0245 */
[----:B------:R-:W-:Y:S02]  /*5a00*/  IMAD.MOV.U32 R14, RZ, RZ, R70 ;  /* 0x000000ffff0e7224 */ /* 0x000fe400078e0046 */
[C---:B------:R-:W-:Y:S02]  /*5a10*/  IMAD R73, R81.reuse, R77, R8 ;  /* 0x0000004d51497224 */ /* 0x040fe400078e0208 */
[----:B------:R-:W-:-:S04]  /*5a20*/  IMAD.WIDE.U32 R6, R81, R76, R14 ;  /* 0x0000004c51067225 */ /* 0x000fc800078e000e */
[----:B------:R-:W-:Y:S01]  /*5a30*/  IMAD.IADD R5, R7, 0x1, R73 ;  /* 0x0000000107057824 */ /* 0x000fe200078e0249 */
[----:B--2---:R-:W-:-:S04]  /*5a40*/  LEA R20, P0, R6, R78, 0x1 ;  /* 0x0000004e06147211 */ /* 0x004fc800078008ff */
[----:B------:R-:W-:-:S05]  /*5a50*/  LEA.HI.X R21, R6, R79, R5, 0x1, P0 ;  /* 0x0000004f06157211 */ /* 0x000fca00000f0c05 */
[----:B------:R0:W2:Y:S01]  /*5a60*/  @P2 LDG.E.LTC128B.U16 R5, desc[UR36][R20.64] ;  /* 0x0000002414052981 */ /* 0x0000a2000c1e1520 */
[----:B------:R-:W-:Y:S01]  /*5a70*/  LEA R8, P0, R68, UR4, 0x1 ;  /* 0x0000000444087c11 */ /* 0x000fe2000f8008ff */
[----:B------:R-:W-:Y:S01]  /*5a80*/  IMAD.WIDE.U32 R6, R81, R76, R10 ;  /* 0x0000004c51067225 */ /* 0x000fe200078e000a */
[----:B------:R-:W-:Y:S03]  /*5a90*/  BSSY B1, `(.L_x_30) ;  /* 0x0000012000017945 */ /* 0x000fe60003800000 */
[----:B------:R-:W-:Y:S02]  /*5aa0*/  IMAD.IADD R7, R73, 0x1, R7 ;  /* 0x0000000149077824 */ /* 0x000fe400078e0207 */
[----:B------:R-:W-:Y:S01]  /*5ab0*/  IMAD.WIDE.U32 R66, R65, R74, R6 ;  /* 0x0000004a41427225 */ /* 0x000fe200078e0006 */
[----:B0-----:R-:W-:-:S03]  /*5ac0*/  SHF.L.U64.HI R21, R76, 0x3, R77 ;  /* 0x000000034c157819 */ /* 0x001fc6000001024d */
[----:B------:R-:W-:Y:S01]  /*5ad0*/  IMAD.IADD R7, R69, 0x1, R67 ;  /* 0x0000000145077824 */ /* 0x000fe200078e0243 */
[----:B------:R-:W-:Y:S01]  /*5ae0*/  LEA R6, P4, R66, R78, 0x1 ;  /* 0x0000004e42067211 */ /* 0x000fe200078808ff */
[----:B------:R-:W-:-:S03]  /*5af0*/  IMAD.SHL.U32 R20, R76, 0x8, RZ ;  /* 0x000000084c147824 */ /* 0x000fc600078e00ff */
[----:B------:R-:W-:Y:S01]  /*5b00*/  LEA.HI.X R7, R66, R79, R7, 0x1, P4 ;  /* 0x0000004f42077211 */ /* 0x000fe200020f0c07 */
[----:B--2---:R-:W-:-:S05]  /*5b10*/  HADD2.F32 R9, -RZ, R5.H0_H0 ;  /* 0x20000005ff097230 */ /* 0x004fca0000004100 */
[----:B------:R-:W-:-:S04]  /*5b20*/  FMUL R9, R9, R64 ;  /* 0x0000004009097220 */ /* 0x000fc80000400000 */
[----:B------:R-:W-:Y:S01]  /*5b30*/  FFMA R56, R56, R23, R9 ;  /* 0x0000001738387223 */ /* 0x000fe20000000009 */
[----:B------:R-:W-:Y:S02]  /*5b40*/  LEA.HI.X R9, R68, UR5, R83, 0x1, P0 ;  /* 0x0000000544097c11 */ /* 0x000fe400080f0c53 */
[----:B------:R-:W-:Y:S02]  /*5b50*/  ISETP.GT.AND P0, PT, R4, 0x1, PT ;  /* 0x000000010400780c */ /* 0x000fe40003f04270 */
[----:B------:R-:W-:Y:S02]  /*5b60*/  F2FP.F16.F32.PACK_AB R56, RZ, R56 ;  /* 0x00000038ff38723e */ /* 0x000fe400000000ff */
[----:B------:R-:W-:-:S03]  /*5b70*/  ISETP.GT.AND P3, PT, R3, RZ, P0 ;  /* 0x000000ff0300720c */ /* 0x000fc60000764270 */
[----:B------:R0:W-:Y:S10]  /*5b80*/  @P2 STG.E.U16 desc[UR36][R8.64], R56 ;  /* 0x0000003808002986 */ /* 0x0001f4000c101524 */
[----:B------:R-:W-:Y:S05]  /*5b90*/  @!P3 BRA `(.L_x_31) ;  /* 0x000000000004b947 */ /* 0x000fea0003800000 */
[----:B------:R1:W5:Y:S02]  /*5ba0*/  LDG.E.LTC128B.U16 R5, desc[UR36][R6.64+0x2] ;  /* 0x0000022406057981 */ /* 0x000364000c1e1520 */
.L_x_31:
[----:B------:R-:W-:Y:S05]  /*5bb0*/  BSYNC B1 ;  /* 0x0000000000017941 */ /* 0x000fea0003800000 */
.L_x_30:
[----:B-----5:R-:W-:Y:S01]  /*5bc0*/  HADD2.F32 R67, -RZ, R5.H0_H0 ;  /* 0x20000005ff437230 */ /* 0x020fe20000004100 */
[----:B------:R-:W-:Y:S01]  /*5bd0*/  ISETP.GT.AND P1, PT, R3, 0x8, P1 ;  /* 0x000000080300780c */ /* 0x000fe20000f24270 */
[----:B------:R-:W-:Y:S01]  /*5be0*/  IMAD.WIDE.U32 R20, R81, R76, R20 ;  /* 0x0000004c51147225 */ /* 0x000fe200078e0014 */
[----:B0-----:R-:W-:-:S03]  /*5bf0*/  PRMT R56, R5, 0x7610, R56 ;  /* 0x0000761005387816 */ /* 0x001fc60000000038 */
[----:B------:R-:W-:Y:S01]  /*5c00*/  FMUL R14, R67, R64 ;  /* 0x00000040430e7220 */ /* 0x000fe20000400000 */
[----:B------:R-:W-:Y:S01]  /*5c10*/  IMAD.IADD R73, R73, 0x1, R21 ;  /* 0x0000000149497824 */ /* 0x000fe200078e0215 */
[----:B------:R-:W-:Y:S02]  /*5c20*/  IADD3 R70, P2, R70, R20, RZ ;  /* 0x0000001446467210 */ /* 0x000fe40007f5e0ff */
[----:B------:R-:W-:-:S03]  /*5c30*/  FFMA R57, R57, R23, R14 ;  /* 0x0000001739397223 */ /* 0x000fc6000000000e */
[----:B------:R-:W-:Y:S01]  /*5c40*/  IMAD.X R15, R73, 0x1, R15, P2 ;  /* 0x00000001490f7824 */ /* 0x000fe200010e060f */
[C---:B------:R-:W-:Y:S02]  /*5c50*/  LEA R14, P2, R70.reuse, R78, 0x1 ;  /* 0x0000004e460e7211 */ /* 0x040fe400078408ff */
[----:B------:R-:W-:Y:S02]  /*5c60*/  F2FP.F16.F32.PACK_AB R57, RZ, R57 ;  /* 0x00000039ff39723e */ /* 0x000fe400000000ff */
[----:B------:R-:W-:-:S03]  /*5c70*/  LEA.HI.X R15, R70, R79, R15, 0x1, P2 ;  /* 0x0000004f460f7211 */ /* 0x000fc600010f0c0f */
[----:B------:R0:W-:Y:S04]  /*5c80*/  @P3 STG.E.U16 desc[UR36][R8.64+0x2], R57 ;  /* 0x0000023908003986 */ /* 0x0001e8000c101524 */
[----:B------:R-:W2:Y:S01]  /*5c90*/  @P1 LDG.E.LTC128B.U16 R56, desc[UR36][R14.64] ;  /* 0x000000240e381981 */ /* 0x000ea2000c1e1520 */
[----:B------:R-:W-:Y:S01]  /*5ca0*/  IADD3 R20, P2, R10, R20, RZ ;  /* 0x000000140a147210 */ /* 0x000fe20007f5e0ff */
[----:B------:R-:W-:Y:S01]  /*5cb0*/  BSSY B1, `(.L_x_32) ;  /* 0x0000011000017945 */ /* 0x000fe20003800000 */
[C---:B------:R-:W-:Y:S02]  /*5cc0*/  SHF.L.U64.HI R13, R12.reuse, 0x4, R13 ;  /* 0x000000040c0d7819 */ /* 0x040fe4000001020d */
[----:B------:R-:W-:Y:S01]  /*5cd0*/  ISETP.GT.AND P0, PT, R3, 0x8, P0 ;  /* 0x000000080300780c */ /* 0x000fe20000704270 */
[----:B------:R-:W-:Y:S01]  /*5ce0*/  IMAD.X R21, R11, 0x1, R73, P2 ;  /* 0x000000010b157824 */ /* 0x000fe200010e0649 */
[----:B------:R-:W-:Y:S01]  /*5cf0*/  LEA R12, P2, R12, R8, 0x4 ;  /* 0x000000080c0c7211 */ /* 0x000fe200078420ff */
[----:B------:R-:W-:-:S04]  /*5d00*/  IMAD.WIDE.U32 R20, R65, R74, R20 ;  /* 0x0000004a41147225 */ /* 0x000fc800078e0014 */
[----:B------:R-:W-:Y:S01]  /*5d10*/  IMAD.X R13, R13, 0x1, R9, P2 ;  /* 0x000000010d0d7824 */ /* 0x000fe200010e0609 */
[----:B------:R-:W-:Y:S01]  /*5d20*/  LEA R10, P3, R20, R78, 0x1 ;  /* 0x0000004e140a7211 */ /* 0x000fe200078608ff */
[----:B------:R-:W-:-:S05]  /*5d30*/  IMAD.IADD R11, R69, 0x1, R21 ;  /* 0x00000001450b7824 */ /* 0x000fca00078e0215 */
[----:B------:R-:W-:Y:S01]  /*5d40*/  LEA.HI.X R11, R20, R79, R11, 0x1, P3 ;  /* 0x0000004f140b7211 */ /* 0x000fe200018f0c0b */
[----:B--2---:R-:W-:-:S05]  /*5d50*/  HADD2.F32 R5, -RZ, R56.H0_H0 ;  /* 0x20000038ff057230 */ /* 0x004fca0000004100 */
[----:B------:R-:W-:-:S04]  /*5d60*/  FMUL R5, R5, R64 ;  /* 0x0000004005057220 */ /* 0x000fc80000400000 */
[----:B------:R-:W-:-:S05]  /*5d70*/  FFMA R5, R58, R23, R5 ;  /* 0x000000173a057223 */ /* 0x000fca0000000005 */
[----:B------:R-:W-:-:S05]  /*5d80*/  F2FP.F16.F32.PACK_AB R5, RZ, R5 ;  /* 0x00000005ff05723e */ /* 0x000fca00000000ff */
[----:B------:R0:W-:Y:S01]  /*5d90*/  @P1 STG.E.U16 desc[UR36][R12.64], R5 ;  /* 0x000000050c001986 */ /* 0x0001e2000c101524 */
[----:B------:R-:W-:Y:S05]  /*5da0*/  @!P0 BRA `(.L_x_33) ;  /* 0x0000000000048947 */ /* 0x000fea0003800000 */
[----:B------:R2:W5:Y:S02]  /*5db0*/  LDG.E.LTC128B.U16 R56, desc[UR36][R10.64+0x2] ;  /* 0x000002240a387981 */ /* 0x000564000c1e1520 */
.L_x_33:
[----:B------:R-:W-:Y:S05]  /*5dc0*/  BSYNC B1 ;  /* 0x0000000000017941 */ /* 0x000fea0003800000 */
.L_x_32:
[----:B0----5:R-:W-:Y:S01]  /*5dd0*/  HADD2.F32 R5, -RZ, R56.H0_H0 ;  /* 0x20000038ff057230 */ /* 0x021fe20000004100 */
[----:B------:R-:W-:Y:S01]  /*5de0*/  ISETP.GT.AND P1, PT, R4, 0x8, PT ;  /* 0x000000080400780c */ /* 0x000fe20003f24270 */
[----:B------:R-:W-:Y:S03]  /*5df0*/  BSSY B1, `(.L_x_34) ;  /* 0x0000008000017945 */ /* 0x000fe60003800000 */
[----:B------:R-:W-:Y:S01]  /*5e00*/  FMUL R14, R5, R64 ;  /* 0x00000040050e7220 */ /* 0x000fe20000400000 */
[----:B------:R-:W-:-:S03]  /*5e10*/  ISETP.GT.AND P2, PT, R3, RZ, P1 ;  /* 0x000000ff0300720c */ /* 0x000fc60000f44270 */
[----:B------:R-:W-:-:S05]  /*5e20*/  FFMA R14, R59, R23, R14 ;  /* 0x000000173b0e7223 */ /* 0x000fca000000000e */
[----:B------:R-:W-:-:S05]  /*5e30*/  F2FP.F16.F32.PACK_AB R14, RZ, R14 ;  /* 0x0000000eff0e723e */ /* 0x000fca00000000ff */
[----:B------:R0:W-:Y:S01]  /*5e40*/  @P0 STG.E.U16 desc[UR36][R12.64+0x2], R14 ;  /* 0x0000020e0c000986 */ /* 0x0001e2000c101524 */
[----:B------:R-:W-:Y:S05]  /*5e50*/  @!P2 BRA `(.L_x_35) ;  /* 0x000000000004a947 */ /* 0x000fea0003800000 */
[----:B------:R3:W5:Y:S02]  /*5e60*/  LDG.E.LTC128B.U16 R56, desc[UR36][R6.64+0x10] ;  /* 0x0000102406387981 */ /* 0x000764000c1e1520 */
.L_x_35:
[----:B------:R-:W-:Y:S05]  /*5e70*/  BSYNC B1 ;  /* 0x0000000000017941 */ /* 0x000fea0003800000 */
.L_x_34:
[----:B-----5:R-:W-:Y:S01]  /*5e80*/  HADD2.F32 R5, -RZ, R56.H0_H0 ;  /* 0x20000038ff057230 */ /* 0x020fe20000004100 */
        /* <DEDUP_REMOVED lines=9> */
.L_x_37:
[----:B------:R-:W-:Y:S05]  /*5f20*/  BSYNC B1 ;  /* 0x0000000000017941 */ /* 0x000fea0003800000 */
.L_x_36:
[----:B----45:R-:W-:Y:S01]  /*5f30*/  HADD2.F32 R5, -RZ, R56.H0_H0 ;  /* 0x20000038ff057230 */ /* 0x030fe20000004100 */
[----:B------:R-:W-:Y:S01]  /*5f40*/  ISETP.GT.AND P1, PT, R3, 0x8, P1 ;  /* 0x000000080300780c */ /* 0x000fe20000f24270 */
[----:B------:R-:W-:Y:S03]  /*5f50*/  BSSY B1, `(.L_x_38) ;  /* 0x0000007000017945 */ /* 0x000fe60003800000 */
[----:B0-----:R-:W-:-:S04]  /*5f60*/  FMUL R14, R5, R64 ;  /* 0x00000040050e7220 */ /* 0x001fc80000400000 */
[----:B------:R-:W-:-:S05]  /*5f70*/  FFMA R14, R61, R23, R14 ;  /* 0x000000173d0e7223 */ /* 0x000fca000000000e */
[----:B------:R-:W-:-:S05]  /*5f80*/  F2FP.F16.F32.PACK_AB R14, RZ, R14 ;  /* 0x0000000eff0e723e */ /* 0x000fca00000000ff */
[----:B------:R0:W-:Y:S01]  /*5f90*/  @P3 STG.E.U16 desc[UR36][R8.64+0x12], R14 ;  /* 0x0000120e08003986 */ /* 0x0001e2000c101524 */
[----:B------:R-:W-:Y:S05]  /*5fa0*/  @!P1 BRA `(.L_x_39) ;  /* 0x0000000000049947 */ /* 0x000fea0003800000 */
[----:B------:R4:W5:Y:S02]  /*5fb0*/  LDG.E.LTC128B.U16 R56, desc[UR36][R10.64+0x10] ;  /* 0x000010240a387981 */ /* 0x000964000c1e1520 */
.L_x_39:
[----:B------:R-:W-:Y:S05]  /*5fc0*/  BSYNC B1 ;  /* 0x0000000000017941 */ /* 0x000fea0003800000 */
.L_x_38:
[----:B-----5:R-:W-:Y:S01]  /*5fd0*/  HADD2.F32 R5, -RZ, R56.H0_H0 ;  /* 0x20000038ff057230 */ /* 0x020fe20000004100 */
[----:B------:R-:W-:Y:S01]  /*5fe0*/  ISETP.GT.AND P0, PT, R3, 0x8, P0 ;  /* 0x000000080300780c */ /* 0x000fe20000704270 */
[----:B------:R-:W-:Y:S03]  /*5ff0*/  BSSY B1, `(.L_x_40) ;  /* 0x0000007000017945 */ /* 0x000fe60003800000 */
[----:B------:R-:W-:-:S04]  /*6000*/  FMUL R5, R5, R64 ;  /* 0x0000004005057220 */ /* 0x000fc80000400000 */
[----:B------:R-:W-:-:S05]  /*6010*/  FFMA R5, R62, R23, R5 ;  /* 0x000000173e057223 */ /* 0x000fca0000000005 */
[----:B------:R-:W-:-:S05]  /*6020*/  F2FP.F16.F32.PACK_AB R5, RZ, R5 ;  /* 0x00000005ff05723e */ /* 0x000fca00000000ff */
[----:B------:R0:W-:Y:S01]  /*6030*/  @P1 STG.E.U16 desc[UR36][R12.64+0x10], R5 ;  /* 0x000010050c001986 */ /* 0x0001e2000c101524 */
[----:B------:R-:W-:Y:S05]  /*6040*/  @!P0 BRA `(.L_x_41) ;  /* 0x0000000000048947 */ /* 0x000fea0003800000 */
[----:B------:R0:W5:Y:S02]  /*6050*/  LDG.E.LTC128B.U16 R56, desc[UR36][R10.64+0x12] ;  /* 0x000012240a387981 */ /* 0x000164000c1e1520 */
.L_x_41:
[----:B------:R-:W-:Y:S05]  /*6060*/  BSYNC B1 ;  /* 0x0000000000017941 */ /* 0x000fea0003800000 */
.L_x_40:
        /* <DEDUP_REMOVED lines=10> */
.L_x_43:
[----:B------:R-:W-:Y:S05]  /*6110*/  BSYNC B1 ;  /* 0x0000000000017941 */ /* 0x000fea0003800000 */
.L_x_42:
        /* <DEDUP_REMOVED lines=10> */
.L_x_45:
[----:B------:R-:W-:Y:S05]  /*61c0*/  BSYNC B1 ;  /* 0x0000000000017941 */ /* 0x000fea0003800000 */
.L_x_44:
[----:B0----5:R-:W-:Y:S01]  /*61d0*/  HADD2.F32 R5, -RZ, R56.H0_H0 ;  /* 0x20000038ff057230 */ /* 0x021fe20000004100 */
        /* <DEDUP_REMOVED lines=8> */
.L_x_47:
[----:B------:R-:W-:Y:S05]  /*6260*/  BSYNC B1 ;  /* 0x0000000000017941 */ /* 0x000fea0003800000 */
.L_x_46:
        /* <DEDUP_REMOVED lines=9> */
.L_x_49:
[----:B------:R-:W-:Y:S05]  /*6300*/  BSYNC B1 ;  /* 0x0000000000017941 */ /* 0x000fea0003800000 */
.L_x_48:
        /* <DEDUP_REMOVED lines=10> */
.L_x_51:
[----:B------:R-:W-:Y:S05]  /*63b0*/  BSYNC B1 ;  /* 0x0000000000017941 */ /* 0x000fea0003800000 */
.L_x_50:
        /* <DEDUP_REMOVED lines=10> */
.L_x_53:
[----:B------:R-:W-:Y:S05]  /*6460*/  BSYNC B1 ;  /* 0x0000000000017941 */ /* 0x000fea0003800000 */
.L_x_52:
        /* <DEDUP_REMOVED lines=9> */
.L_x_55:
[----:B------:R-:W-:Y:S05]  /*6500*/  BSYNC B1 ;  /* 0x0000000000017941 */ /* 0x000fea0003800000 */
.L_x_54:
        /* <DEDUP_REMOVED lines=9> */
.L_x_57:
[----:B------:R-:W-:Y:S05]  /*65a0*/  BSYNC B1 ;  /* 0x0000000000017941 */ /* 0x000fea0003800000 */
.L_x_56:
        /* <DEDUP_REMOVED lines=10> */
.L_x_59:
[----:B------:R-:W-:Y:S05]  /*6650*/  BSYNC B1 ;  /* 0x0000000000017941 */ /* 0x000fea0003800000 */
.L_x_58:
        /* <DEDUP_REMOVED lines=10> */
.L_x_61:
[----:B------:R-:W-:Y:S05]  /*6700*/  BSYNC B1 ;  /* 0x0000000000017941 */ /* 0x000fea0003800000 */
.L_x_60:
        /* <DEDUP_REMOVED lines=9> */
.L_x_63:
[----:B------:R-:W-:Y:S05]  /*67a0*/  BSYNC B1 ;  /* 0x0000000000017941 */ /* 0x000fea0003800000 */
.L_x_62:
        /* <DEDUP_REMOVED lines=9> */
.L_x_65:
[----:B------:R-:W-:Y:S05]  /*6840*/  BSYNC B1 ;  /* 0x0000000000017941 */ /* 0x000fea0003800000 */
.L_x_64:
        /* <DEDUP_REMOVED lines=10> */
.L_x_67:
[----:B------:R-:W-:Y:S05]  /*68f0*/  BSYNC B1 ;  /* 0x0000000000017941 */ /* 0x000fea0003800000 */
.L_x_66:
        /* <DEDUP_REMOVED lines=10> */
.L_x_69:
[----:B------:R-:W-:Y:S05]  /*69a0*/  BSYNC B1 ;  /* 0x0000000000017941 */ /* 0x000fea0003800000 */
.L_x_68:
        /* <DEDUP_REMOVED lines=9> */
.L_x_71:
[----:B------:R-:W-:Y:S05]  /*6a40*/  BSYNC B1 ;  /* 0x0000000000017941 */ /* 0x000fea0003800000 */
.L_x_70:
        /* <DEDUP_REMOVED lines=9> */
.L_x_73:
[----:B------:R-:W-:Y:S05]  /*6ae0*/  BSYNC B1 ;  /* 0x0000000000017941 */ /* 0x000fea0003800000 */
.L_x_72:
        /* <DEDUP_REMOVED lines=10> */
.L_x_75:
[----:B------:R-:W-:Y:S05]  /*6b90*/  BSYNC B1 ;  /* 0x0000000000017941 */ /* 0x000fea0003800000 */
.L_x_74:
        /* <DEDUP_REMOVED lines=10> */
.L_x_77:
[----:B------:R-:W-:Y:S05]  /*6c40*/  BSYNC B1 ;  /* 0x0000000000017941 */ /* 0x000fea0003800000 */
.L_x_76:
        /* <DEDUP_REMOVED lines=9> */
.L_x_79:
[----:B------:R-:W-:Y:S05]  /*6ce0*/  BSYNC B1 ;  /* 0x0000000000017941 */ /* 0x000fea0003800000 */
.L_x_78:
        /* <DEDUP_REMOVED lines=9> */
.L_x_81:
[----:B------:R-:W-:Y:S05]  /*6d80*/  BSYNC B1 ;  /* 0x0000000000017941 */ /* 0x000fea0003800000 */
.L_x_80:
        /* <DEDUP_REMOVED lines=10> */
.L_x_83:
[----:B------:R-:W-:Y:S05]  /*6e30*/  BSYNC B1 ;  /* 0x0000000000017941 */ /* 0x000fea0003800000 */
.L_x_82:
        /* <DEDUP_REMOVED lines=10> */
.L_x_85:
[----:B------:R-:W-:Y:S05]  /*6ee0*/  BSYNC B1 ;  /* 0x0000000000017941 */ /* 0x000fea0003800000 */
.L_x_84:
        /* <DEDUP_REMOVED lines=9> */
.L_x_87:
[----:B------:R-:W-:Y:S05]  /*6f80*/  BSYNC B1 ;  /* 0x0000000000017941 */ /* 0x000fea0003800000 */
.L_x_86:
        /* <DEDUP_REMOVED lines=9> */
.L_x_89:
[----:B------:R-:W-:Y:S05]  /*7020*/  BSYNC B1 ;  /* 0x0000000000017941 */ /* 0x000fea0003800000 */
.L_x_88:
        /* <DEDUP_REMOVED lines=10> */
.L_x_91:
[----:B------:R-:W-:Y:S05]  /*70d0*/  BSYNC B1 ;  /* 0x0000000000017941 */ /* 0x000fea0003800000 */
.L_x_90:
        /* <DEDUP_REMOVED lines=10> */
.L_x_93:
[----:B------:R-:W-:Y:S05]  /*7180*/  BSYNC B1 ;  /* 0x0000000000017941 */ /* 0x000fea0003800000 */
.L_x_92:
        /* <DEDUP_REMOVED lines=9> */
.L_x_95:
[----:B------:R-:W-:Y:S05]  /*7220*/  BSYNC B1 ;  /* 0x0000000000017941 */ /* 0x000fea0003800000 */
.L_x_94:
        /* <DEDUP_REMOVED lines=9> */
.L_x_97:
[----:B------:R-:W-:Y:S05]  /*72c0*/  BSYNC B1 ;  /* 0x0000000000017941 */ /* 0x000fea0003800000 */
.L_x_96:
        /* <DEDUP_REMOVED lines=10> */
.L_x_99:
[----:B------:R-:W-:Y:S05]  /*7370*/  BSYNC B1 ;  /* 0x0000000000017941 */ /* 0x000fea0003800000 */
.L_x_98:
[----:B-----5:R-:W-:Y:S01]  /*7380*/  HADD2.F32 R5, -RZ, R56.H0_H0 ;  /* 0x20000038ff057230 */ /* 0x020fe20000004100 */
[----:B------:R-:W-:Y:S01]  /*7390*/  ISETP.GT.AND P0, PT, R4, 0x49, PT ;  /* 0x000000490400780c */ /* 0x000fe20003f04270 */
[----:B------:R-:W-:Y:S01]  /*73a0*/  @P2 IMAD.MOV.U32 R4, RZ, RZ, R8 ;  /* 0x000000ffff042224 */ /* 0x000fe200078e0008 */
[----:B------:R-:W-:Y:S02]  /*73b0*/  BSSY B1, `(.L_x_100) ;  /* 0x000000a000017945 */ /* 0x000fe40003800000 */
[----:B------:R-:W-:Y:S01]  /*73c0*/  FMUL R5, R5, R64 ;  /* 0x0000004005057220 */ /* 0x000fe20000400000 */
[----:B------:R-:W-:-:S03]  /*73d0*/  ISETP.GT.AND P3, PT, R3, RZ, P0 ;  /* 0x000000ff0300720c */ /* 0x000fc60000764270 */
[----:B------:R-:W-:-:S05]  /*73e0*/  FFMA R5, R28, R23, R5 ;  /* 0x000000171c057223 */ /* 0x000fca0000000005 */
[----:B------:R-:W-:-:S04]  /*73f0*/  F2FP.F16.F32.PACK_AB R5, RZ, R5 ;  /* 0x00000005ff05723e */ /* 0x000fc800000000ff */
[----:B0-----:R-:W-:Y:S01]  /*7400*/  PRMT R14, R5, 0x7610, R14 ;  /* 0x00007610050e7816 */ /* 0x001fe2000000000e */
[----:B------:R-:W-:-:S05]  /*7410*/  @P2 IMAD.MOV.U32 R5, RZ, RZ, R9 ;  /* 0x000000ffff052224 */ /* 0x000fca00078e0009 */
[----:B------:R0:W-:Y:S01]  /*7420*/  @P2 STG.E.U16 desc[UR36][R4.64+0x90], R14 ;  /* 0x0000900e04002986 */ /* 0x0001e2000c101524 */
[----:B------:R-:W-:Y:S05]  /*7430*/  @!P3 BRA `(.L_x_101) ;  /* 0x000000000004b947 */ /* 0x000fea0003800000 */
[----:B------:R0:W5:Y:S02]  /*7440*/  LDG.E.LTC128B.U16 R56, desc[UR36][R6.64+0x92] ;  /* 0x0000922406387981 */ /* 0x000164000c1e1520 */
.L_x_101:
[----:B------:R-:W-:Y:S05]  /*7450*/  BSYNC B1 ;  /* 0x0000000000017941 */ /* 0x000fea0003800000 */
.L_x_100:
        /* <DEDUP_REMOVED lines=9> */
.L_x_103:
[----:B------:R-:W-:Y:S05]  /*74f0*/  BSYNC B1 ;  /* 0x0000000000017941 */ /* 0x000fea0003800000 */
.L_x_102:
[----:B-----5:R-:W-:Y:S01]  /*7500*/  HADD2.F32 R5, -RZ, R56.H0_H0 ;  /* 0x20000038ff057230 */ /* 0x020fe20000004100 */
[----:B------:R-:W-:Y:S01]  /*7510*/  ISETP.GT.AND P0, PT, R3, 0x8, P0 ;  /* 0x000000080300780c */ /* 0x000fe20000704270 */
[----:B0-----:R-:W-:Y:S01]  /*7520*/  @P1 IMAD.MOV.U32 R4, RZ, RZ, R12 ;  /* 0x000000ffff041224 */ /* 0x001fe200078e000c */
[----:B------:R-:W-:Y:S02]  /*7530*/  BSSY B1, `(.L_x_104) ;  /* 0x0000009000017945 */ /* 0x000fe40003800000 */
[----:B------:R-:W-:-:S04]  /*7540*/  FMUL R5, R5, R64 ;  /* 0x0000004005057220 */ /* 0x000fc80000400000 */
[----:B------:R-:W-:-:S05]  /*7550*/  FFMA R5, R30, R23, R5 ;  /* 0x000000171e057223 */ /* 0x000fca0000000005 */
[----:B------:R-:W-:-:S04]  /*7560*/  F2FP.F16.F32.PACK_AB R5, RZ, R5 ;  /* 0x00000005ff05723e */ /* 0x000fc800000000ff */
[----:B-1-3--:R-:W-:Y:S01]  /*7570*/  PRMT R6, R5, 0x7610, R6 ;  /* 0x0000761005067816 */ /* 0x00afe20000000006 */
[----:B------:R-:W-:-:S05]  /*7580*/  @P1 IMAD.MOV.U32 R5, RZ, RZ, R13 ;  /* 0x000000ffff051224 */ /* 0x000fca00078e000d */
[----:B------:R0:W-:Y:S01]  /*7590*/  @P1 STG.E.U16 desc[UR36][R4.64+0x90], R6 ;  /* 0x0000900604001986 */ /* 0x0001e2000c101524 */
[----:B------:R-:W-:Y:S05]  /*75a0*/  @!P0 BRA `(.L_x_105) ;  /* 0x0000000000048947 */ /* 0x000fea0003800000 */
[----:B------:R1:W5:Y:S02]  /*75b0*/  LDG.E.LTC128B.U16 R56, desc[UR36][R10.64+0x92] ;  /* 0x000092240a387981 */ /* 0x000364000c1e1520 */
.L_x_105:
[----:B------:R-:W-:Y:S05]  /*75c0*/  BSYNC B1 ;  /* 0x0000000000017941 */ /* 0x000fea0003800000 */
.L_x_104:
[----:B------:R-:W-:Y:S05]  /*75d0*/  @!P0 BRA `(.L_x_106) ;  /* 0x0000000c00a08947 */ /* 0x000fea0003800000 */
[----:B-----5:R-:W-:-:S05]  /*75e0*/  HADD2.F32 R3, -RZ, R56.H0_H0 ;  /* 0x20000038ff037230 */ /* 0x020fca0000004100 */
[----:B0-----:R-:W-:-:S04]  /*75f0*/  FMUL R4, R3, R64 ;  /* 0x0000004003047220 */ /* 0x001fc80000400000 */
[----:B------:R-:W-:-:S05]  /*7600*/  FFMA R4, R31, R23, R4 ;  /* 0x000000171f047223 */ /* 0x000fca0000000004 */
[----:B------:R-:W-:-:S05]  /*7610*/  F2FP.F16.F32.PACK_AB R4, RZ, R4 ;  /* 0x00000004ff04723e */ /* 0x000fca00000000ff */
[----:B------:R3:W-:Y:S01]  /*7620*/  STG.E.U16 desc[UR36][R12.64+0x92], R4 ;  /* 0x000092040c007986 */ /* 0x0007e2000c101524 */
[----:B------:R-:W-:Y:S05]  /*7630*/  BRA `(.L_x_106) ;  /* 0x0000000c00887947 */ /* 0x000fea0003800000 */
.L_x_29:
[----:B------:R-:W-:Y:S01]  /*7640*/  ULDC.64 UR4, c[0x0][0x5c0] ;  /* 0x0001700000047ab9 */ /* 0x000fe20000000a00 */
[----:B------:R-:W-:Y:S01]  /*7650*/  ISETP.GT.AND P3, PT, R4, 0x1, PT ;  /* 0x000000010400780c */ /* 0x000fe20003f64270 */
[-C--:B------:R-:W-:Y:S01]  /*7660*/  FMUL R56, R56, R23.reuse ;  /* 0x0000001738387220 */ /* 0x080fe20000400000 */
[----:B------:R-:W-:Y:S01]  /*7670*/  LEA R6, P0, R68, UR4, 0x1 ;  /* 0x0000000444067c11 */ /* 0x000fe2000f8008ff */
[-C--:B------:R-:W-:Y:S01]  /*7680*/  FMUL R57, R57, R23.reuse ;  /* 0x0000001739397220 */ /* 0x080fe20000400000 */
[----:B------:R-:W-:Y:S01]  /*7690*/  SHF.L.U64.HI R13, R12, 0x4, R13 ;  /* 0x000000040c0d7819 */ /* 0x000fe2000001020d */
[-C--:B------:R-:W-:Y:S01]  /*76a0*/  FMUL R58, R58, R23.reuse ;  /* 0x000000173a3a7220 */ /* 0x080fe20000400000 */
[----:B------:R-:W-:Y:S01]  /*76b0*/  LEA.HI.X R7, R68, UR5, R83, 0x1, P0 ;  /* 0x0000000544077c11 */ /* 0x000fe200080f0c53 */
[-C--:B------:R-:W-:Y:S01]  /*76c0*/  FMUL R59, R59, R23.reuse ;  /* 0x000000173b3b7220 */ /* 0x080fe20000400000 */
[C---:B------:R-:W-:Y:S01]  /*76d0*/  ISETP.GT.AND P0, PT, R3.reuse, RZ, P3 ;  /* 0x000000ff0300720c */ /* 0x040fe20001f04270 */
[-C--:B------:R-:W-:Y:S01]  /*76e0*/  FMUL R60, R60, R23.reuse ;  /* 0x000000173c3c7220 */ /* 0x080fe20000400000 */
[----:B------:R-:W-:Y:S01]  /*76f0*/  ISETP.GT.AND P3, PT, R3, 0x8, P3 ;  /* 0x000000080300780c */ /* 0x000fe20001f64270 */
[-C--:B------:R-:W-:Y:S01]  /*7700*/  FMUL R61, R61, R23.reuse ;  /* 0x000000173d3d7220 */ /* 0x080fe20000400000 */
[----:B------:R-:W-:Y:S01]  /*7710*/  F2FP.F16.F32.PACK_AB R56, RZ, R56 ;  /* 0x00000038ff38723e */ /* 0x000fe200000000ff */
[-C--:B------:R-:W-:Y:S01]  /*7720*/  FMUL R62, R62, R23.reuse ;  /* 0x000000173e3e7220 */ /* 0x080fe20000400000 */
[----:B------:R-:W-:Y:S01]  /*7730*/  ISETP.GT.AND P1, PT, R3, 0x8, P1 ;  /* 0x000000080300780c */ /* 0x000fe20000f24270 */
[----:B------:R-:W-:Y:S01]  /*7740*/  FMUL R63, R63, R23 ;  /* 0x000000173f3f7220 */ /* 0x000fe20000400000 */
[----:B------:R-:W-:Y:S01]  /*7750*/  LEA R12, P4, R12, R6, 0x4 ;  /* 0x000000060c0c7211 */ /* 0x000fe200078820ff */
[----:B------:R-:W-:Y:S01]  /*7760*/  @P2 STG.E.U16 desc[UR36][R6.64], R56 ;  /* 0x0000003806002986 */ /* 0x000fe2000c101524 */
[----:B------:R-:W-:Y:S01]  /*7770*/  F2FP.F16.F32.PACK_AB R57, RZ, R57 ;  /* 0x00000039ff39723e */ /* 0x000fe200000000ff */
[----:B------:R-:W-:Y:S01]  /*7780*/  FMUL R48, R48, R23 ;  /* 0x0000001730307220 */ /* 0x000fe20000400000 */
[C---:B------:R-:W-:Y:S01]  /*7790*/  ISETP.GT.AND P2, PT, R4.reuse, 0x8, PT ;  /* 0x000000080400780c */ /* 0x040fe20003f44270 */
[----:B------:R-:W-:Y:S01]  /*77a0*/  IMAD.X R13, R13, 0x1, R7, P4 ;  /* 0x000000010d0d7824 */ /* 0x000fe200020e0607 */
[----:B------:R-:W-:Y:S01]  /*77b0*/  F2FP.F16.F32.PACK_AB R58, RZ, R58 ;  /* 0x0000003aff3a723e */ /* 0x000fe200000000ff */
[----:B------:R-:W-:Y:S01]  /*77c0*/  @P0 STG.E.U16 desc[UR36][R6.64+0x2], R57 ;  /* 0x0000023906000986 */ /* 0x000fe2000c101524 */
[C---:B------:R-:W-:Y:S01]  /*77d0*/  ISETP.GT.AND P5, PT, R3.reuse, RZ, P2 ;  /* 0x000000ff0300720c */ /* 0x040fe200017a4270 */
[--C-:B------:R-:W-:Y:S01]  /*77e0*/  @P3 IMAD.MOV.U32 R8, RZ, RZ, R12.reuse ;  /* 0x000000ffff083224 */ /* 0x100fe200078e000c */
[----:B------:R-:W-:Y:S01]  /*77f0*/  F2FP.F16.F32.PACK_AB R59, RZ, R59 ;  /* 0x0000003bff3b723e */ /* 0x000fe200000000ff */
[--C-:B------:R-:W-:Y:S01]  /*7800*/  @P3 IMAD.MOV.U32 R9, RZ, RZ, R13.reuse ;  /* 0x000000ffff093224 */ /* 0x100fe200078e000d */
[----:B------:R-:W-:Y:S01]  /*7810*/  ISETP.GT.AND P0, PT, R4, 0x9, PT ;  /* 0x000000090400780c */ /* 0x000fe20003f04270 */
[----:B------:R-:W-:Y:S01]  /*7820*/  @P1 STG.E.U16 desc[UR36][R12.64], R58 ;  /* 0x0000003a0c001986 */ /* 0x000fe2000c101524 */
[----:B------:R-:W-:Y:S01]  /*7830*/  ISETP.GT.AND P2, PT, R3, 0x8, P2 ;  /* 0x000000080300780c */ /* 0x000fe20001744270 */
[-C--:B------:R-:W-:Y:S01]  /*7840*/  FMUL R49, R49, R23.reuse ;  /* 0x0000001731317220 */ /* 0x080fe20000400000 */
[C---:B------:R-:W-:Y:S01]  /*7850*/  ISETP.GT.AND P4, PT, R3.reuse, RZ, P0 ;  /* 0x000000ff0300720c */ /* 0x040fe20000784270 */
[----:B------:R0:W-:Y:S01]  /*7860*/  @P3 STG.E.U16 desc[UR36][R8.64+0x2], R59 ;  /* 0x0000023b08003986 */ /* 0x0001e2000c101524 */
[----:B------:R-:W-:Y:S01]  /*7870*/  ISETP.GT.AND P3, PT, R3, 0x8, P0 ;  /* 0x000000080300780c */ /* 0x000fe20000764270 */
[-C--:B------:R-:W-:Y:S01]  /*7880*/  FMUL R50, R50, R23.reuse ;  /* 0x0000001732327220 */ /* 0x080fe20000400000 */
[----:B------:R-:W-:Y:S01]  /*7890*/  F2FP.F16.F32.PACK_AB R60, RZ, R60 ;  /* 0x0000003cff3c723e */ /* 0x000fe200000000ff */
[----:B------:R-:W-:Y:S01]  /*78a0*/  FMUL R51, R51, R23 ;  /* 0x0000001733337220 */ /* 0x000fe20000400000 */
[----:B------:R-:W-:Y:S01]  /*78b0*/  F2FP.F16.F32.PACK_AB R61, RZ, R61 ;  /* 0x0000003dff3d723e */ /* 0x000fe200000000ff */
[-C--:B------:R-:W-:Y:S01]  /*78c0*/  FMUL R52, R52, R23.reuse ;  /* 0x0000001734347220 */ /* 0x080fe20000400000 */
[----:B------:R-:W-:Y:S01]  /*78d0*/  F2FP.F16.F32.PACK_AB R62, RZ, R62 ;  /* 0x0000003eff3e723e */ /* 0x000fe200000000ff */
[----:B------:R-:W-:Y:S01]  /*78e0*/  @P5 STG.E.U16 desc[UR36][R6.64+0x10], R60 ;  /* 0x0000103c06005986 */ /* 0x000fe2000c101524 */
[C---:B------:R-:W-:Y:S01]  /*78f0*/  ISETP.GT.AND P1, PT, R4.reuse, 0x10, PT ;  /* 0x000000100400780c */ /* 0x040fe20003f24270 */
[-C--:B------:R-:W-:Y:S01]  /*7900*/  FMUL R53, R53, R23.reuse ;  /* 0x0000001735357220 */ /* 0x080fe20000400000 */
[----:B------:R-:W-:Y:S01]  /*7910*/  ISETP.GT.AND P0, PT, R4, 0x11, PT ;  /* 0x000000110400780c */ /* 0x000fe20003f04270 */
[--C-:B0-----:R-:W-:Y:S01]  /*7920*/  @P2 IMAD.MOV.U32 R8, RZ, RZ, R12.reuse ;  /* 0x000000ffff082224 */ /* 0x101fe200078e000c */
[----:B------:R-:W-:Y:S01]  /*7930*/  @P4 STG.E.U16 desc[UR36][R6.64+0x12], R61 ;  /* 0x0000123d06004986 */ /* 0x000fe2000c101524 */
[--C-:B------:R-:W-:Y:S01]  /*7940*/  @P2 IMAD.MOV.U32 R9, RZ, RZ, R13.reuse ;  /* 0x000000ffff092224 */ /* 0x100fe200078e000d */
[----:B------:R-:W-:Y:S01]  /*7950*/  ISETP.GT.AND P5, PT, R3, RZ, P1 ;  /* 0x000000ff0300720c */ /* 0x000fe20000fa4270 */
[----:B------:R-:W-:Y:S01]  /*7960*/  FMUL R54, R54, R23 ;  /* 0x0000001736367220 */ /* 0x000fe20000400000 */
[----:B------:R-:W-:Y:S01]  /*7970*/  F2FP.F16.F32.PACK_AB R63, RZ, R63 ;  /* 0x0000003fff3f723e */ /* 0x000fe200000000ff */
[-C--:B------:R-:W-:Y:S01]  /*7980*/  FMUL R55, R55, R23.reuse ;  /* 0x0000001737377220 */ /* 0x080fe20000400000 */
[----:B------:R0:W-:Y:S01]  /*7990*/  @P2 STG.E.U16 desc[UR36][R8.64+0x10], R62 ;  /* 0x0000103e08002986 */ /* 0x0001e2000c101524 */
[C---:B------:R-:W-:Y:S01]  /*79a0*/  ISETP.GT.AND P1, PT, R3.reuse, 0x8, P1 ;  /* 0x000000080300780c */ /* 0x040fe20000f24270 */
[-C--:B------:R-:W-:Y:S01]  /*79b0*/  FMUL R40, R40, R23.reuse ;  /* 0x0000001728287220 */ /* 0x080fe20000400000 */
[----:B------:R-:W-:Y:S01]  /*79c0*/  ISETP.GT.AND P4, PT, R3, RZ, P0 ;  /* 0x000000ff0300720c */ /* 0x000fe20000784270 */
[-C--:B------:R-:W-:Y:S01]  /*79d0*/  FMUL R41, R41, R23.reuse ;  /* 0x0000001729297220 */ /* 0x080fe20000400000 */
[----:B------:R-:W-:Y:S01]  /*79e0*/  F2FP.F16.F32.PACK_AB R48, RZ, R48 ;  /* 0x00000030ff30723e */ /* 0x000fe200000000ff */
[----:B------:R-:W-:Y:S01]  /*79f0*/  FMUL R42, R42, R23 ;  /* 0x000000172a2a7220 */ /* 0x000fe20000400000 */
[----:B------:R-:W-:Y:S01]  /*7a00*/  F2FP.F16.F32.PACK_AB R49, RZ, R49 ;  /* 0x00000031ff31723e */ /* 0x000fe200000000ff */
[-C--:B------:R-:W-:Y:S01]  /*7a10*/  FMUL R43, R43, R23.reuse ;  /* 0x000000172b2b7220 */ /* 0x080fe20000400000 */
[----:B------:R-:W-:Y:S01]  /*7a20*/  F2FP.F16.F32.PACK_AB R50, RZ, R50 ;  /* 0x00000032ff32723e */ /* 0x000fe200000000ff */
[----:B------:R-:W-:Y:S01]  /*7a30*/  FMUL R44, R44, R23 ;  /* 0x000000172c2c7220 */ /* 0x000fe20000400000 */
[----:B------:R-:W-:Y:S01]  /*7a40*/  ISETP.GT.AND P2, PT, R4, 0x18, PT ;  /* 0x000000180400780c */ /* 0x000fe20003f44270 */
[--C-:B0-----:R-:W-:Y:S01]  /*7a50*/  @P3 IMAD.MOV.U32 R8, RZ, RZ, R12.reuse ;  /* 0x000000ffff083224 */ /* 0x101fe200078e000c */
[----:B------:R-:W-:Y:S01]  /*7a60*/  F2FP.F16.F32.PACK_AB R51, RZ, R51 ;  /* 0x00000033ff33723e */ /* 0x000fe200000000ff */
[--C-:B------:R-:W-:Y:S01]  /*7a70*/  @P3 IMAD.MOV.U32 R9, RZ, RZ, R13.reuse ;  /* 0x000000ffff093224 */ /* 0x100fe200078e000d */
[----:B------:R-:W-:Y:S01]  /*7a80*/  F2FP.F16.F32.PACK_AB R52, RZ, R52 ;  /* 0x00000034ff34723e */ /* 0x000fe200000000ff */
[----:B------:R-:W-:Y:S01]  /*7a90*/  FMUL R45, R45, R23 ;  /* 0x000000172d2d7220 */ /* 0x000fe20000400000 */
[----:B------:R-:W-:Y:S01]  /*7aa0*/  F2FP.F16.F32.PACK_AB R53, RZ, R53 ;  /* 0x00000035ff35723e */ /* 0x000fe200000000ff */
[-C--:B------:R-:W-:Y:S01]  /*7ab0*/  FMUL R46, R46, R23.reuse ;  /* 0x000000172e2e7220 */ /* 0x080fe20000400000 */
[----:B------:R0:W-:Y:S01]  /*7ac0*/  @P3 STG.E.U16 desc[UR36][R8.64+0x12], R63 ;  /* 0x0000123f08003986 */ /* 0x0001e2000c101524 */
[----:B------:R-:W-:Y:S01]  /*7ad0*/  ISETP.GT.AND P3, PT, R3, 0x8, P0 ;  /* 0x000000080300780c */ /* 0x000fe20000764270 */
[-C--:B------:R-:W-:Y:S01]  /*7ae0*/  FMUL R47, R47, R23.reuse ;  /* 0x000000172f2f7220 */ /* 0x080fe20000400000 */
[----:B------:R-:W-:Y:S01]  /*7af0*/  ISETP.GT.AND P0, PT, R4, 0x19, PT ;  /* 0x000000190400780c */ /* 0x000fe20003f04270 */
[----:B------:R-:W-:Y:S01]  /*7b00*/  @P5 STG.E.U16 desc[UR36][R6.64+0x20], R48 ;  /* 0x0000203006005986 */ /* 0x000fe2000c101524 */
[C---:B------:R-:W-:Y:S01]  /*7b10*/  ISETP.GT.AND P5, PT, R3.reuse, RZ, P2 ;  /* 0x000000ff0300720c */ /* 0x040fe200017a4270 */
[-C--:B------:R-:W-:Y:S01]  /*7b20*/  FMUL R32, R32, R23.reuse ;  /* 0x0000001720207220 */ /* 0x080fe20000400000 */
[----:B------:R-:W-:Y:S01]  /*7b30*/  F2FP.F16.F32.PACK_AB R54, RZ, R54 ;  /* 0x00000036ff36723e */ /* 0x000fe200000000ff */
[----:B------:R-:W-:Y:S01]  /*7b40*/  @P4 STG.E.U16 desc[UR36][R6.64+0x22], R49 ;  /* 0x0000223106004986 */ /* 0x000fe2000c101524 */
[----:B------:R-:W-:Y:S01]  /*7b50*/  ISETP.GT.AND P4, PT, R3, RZ, P0 ;  /* 0x000000ff0300720c */ /* 0x000fe20000784270 */
[----:B------:R-:W-:Y:S01]  /*7b60*/  FMUL R33, R33, R23 ;  /* 0x0000001721217220 */ /* 0x000fe20000400000 */
[----:B------:R-:W-:Y:S01]  /*7b70*/  F2FP.F16.F32.PACK_AB R55, RZ, R55 ;  /* 0x00000037ff37723e */ /* 0x000fe200000000ff */
[--C-:B0-----:R-:W-:Y:S01]  /*7b80*/  @P1 IMAD.MOV.U32 R8, RZ, RZ, R12.reuse ;  /* 0x000000ffff081224 */ /* 0x101fe200078e000c */
[----:B------:R-:W-:Y:S01]  /*7b90*/  F2FP.F16.F32.PACK_AB R40, RZ, R40 ;  /* 0x00000028ff28723e */ /* 0x000fe200000000ff */
[--C-:B------:R-:W-:Y:S01]  /*7ba0*/  @P1 IMAD.MOV.U32 R9, RZ, RZ, R13.reuse ;  /* 0x000000ffff091224 */ /* 0x100fe200078e000d */
[----:B------:R-:W-:Y:S01]  /*7bb0*/  F2FP.F16.F32.PACK_AB R41, RZ, R41 ;  /* 0x00000029ff29723e */ /* 0x000fe200000000ff */
[-C--:B------:R-:W-:Y:S01]  /*7bc0*/  FMUL R34, R34, R23.reuse ;  /* 0x0000001722227220 */ /* 0x080fe20000400000 */
[----:B------:R-:W-:Y:S01]  /*7bd0*/  F2FP.F16.F32.PACK_AB R42, RZ, R42 ;  /* 0x0000002aff2a723e */ /* 0x000fe200000000ff */
[-C--:B------:R-:W-:Y:S01]  /*7be0*/  FMUL R35, R35, R23.reuse ;  /* 0x0000001723237220 */ /* 0x080fe20000400000 */
[----:B------:R0:W-:Y:S01]  /*7bf0*/  @P1 STG.E.U16 desc[UR36][R8.64+0x20], R50 ;  /* 0x0000203208001986 */ /* 0x0001e2000c101524 */
[----:B------:R-:W-:Y:S01]  /*7c00*/  ISETP.GT.AND P1, PT, R3, 0x8, P2 ;  /* 0x000000080300780c */ /* 0x000fe20001724270 */
[-C--:B------:R-:W-:Y:S01]  /*7c10*/  FMUL R36, R36, R23.reuse ;  /* 0x0000001724247220 */ /* 0x080fe20000400000 */
[----:B------:R-:W-:Y:S01]  /*7c20*/  ISETP.GT.AND P2, PT, R4, 0x20, PT ;  /* 0x000000200400780c */ /* 0x000fe20003f44270 */
[----:B------:R-:W-:Y:S01]  /*7c30*/  FMUL R37, R37, R23 ;  /* 0x0000001725257220 */ /* 0x000fe20000400000 */
[----:B------:R-:W-:Y:S01]  /*7c40*/  F2FP.F16.F32.PACK_AB R43, RZ, R43 ;  /* 0x0000002bff2b723e */ /* 0x000fe200000000ff */
[-C--:B------:R-:W-:Y:S01]  /*7c50*/  FMUL R38, R38, R23.reuse ;  /* 0x0000001726267220 */ /* 0x080fe20000400000 */
[----:B------:R-:W-:Y:S01]  /*7c60*/  F2FP.F16.F32.PACK_AB R44, RZ, R44 ;  /* 0x0000002cff2c723e */ /* 0x000fe200000000ff */
[----:B------:R-:W-:Y:S01]  /*7c70*/  FMUL R39, R39, R23 ;  /* 0x0000001727277220 */ /* 0x000fe20000400000 */
[----:B------:R-:W-:Y:S01]  /*7c80*/  F2FP.F16.F32.PACK_AB R45, RZ, R45 ;  /* 0x0000002dff2d723e */ /* 0x000fe200000000ff */
[----:B------:R-:W-:Y:S01]  /*7c90*/  FMUL R24, R24, R23 ;  /* 0x0000001718187220 */ /* 0x000fe20000400000 */
[----:B------:R-:W-:Y:S01]  /*7ca0*/  F2FP.F16.F32.PACK_AB R46, RZ, R46 ;  /* 0x0000002eff2e723e */ /* 0x000fe200000000ff */
        /* <DEDUP_REMOVED lines=19> */
[----:B0-----:R-:W-:Y:S01]  /*7de0*/  @P1 IMAD.MOV.U32 R8, RZ, RZ, R12 ;  /* 0x000000ffff081224 */ /* 0x001fe200078e000c */
[----:B------:R-:W-:Y:S01]  /*7df0*/  F2FP.F16.F32.PACK_AB R36, RZ, R36 ;  /* 0x00000024ff24723e */ /* 0x000fe200000000ff */
[----:B------:R-:W-:Y:S01]  /*7e00*/  @P1 IMAD.MOV.U32 R9, RZ, RZ, R13 ;  /* 0x000000ffff091224 */ /* 0x000fe200078e000d */
[----:B------:R-:W-:Y:S01]  /*7e10*/  F2FP.F16.F32.PACK_AB R37, RZ, R37 ;  /* 0x00000025ff25723e */ /* 0x000fe200000000ff */
[-C--:B------:R-:W-:Y:S01]  /*7e20*/  FMUL R30, R30, R23.reuse ;  /* 0x000000171e1e7220 */ /* 0x080fe20000400000 */
[----:B------:R-:W-:Y:S01]  /*7e30*/  F2FP.F16.F32.PACK_AB R38, RZ, R38 ;  /* 0x00000026ff26723e */ /* 0x000fe200000000ff */
[----:B------:R-:W-:Y:S01]  /*7e40*/  FMUL R31, R31, R23 ;  /* 0x000000171f1f7220 */ /* 0x000fe20000400000 */
[----:B------:R0:W-:Y:S01]  /*7e50*/  @P1 STG.E.U16 desc[UR36][R8.64+0x30], R54 ;  /* 0x0000303608001986 */ /* 0x0001e2000c101524 */
[----:B------:R-:W-:-:S02]  /*7e60*/  ISETP.GT.AND P1, PT, R3, 0x8, P2 ;  /* 0x000000080300780c */ /* 0x000fc40001724270 */
[----:B------:R-:W-:Y:S02]  /*7e70*/  ISETP.GT.AND P2, PT, R4, 0x28, PT ;  /* 0x000000280400780c */ /* 0x000fe40003f44270 */
[----:B------:R-:W-:Y:S02]  /*7e80*/  F2FP.F16.F32.PACK_AB R39, RZ, R39 ;  /* 0x00000027ff27723e */ /* 0x000fe400000000ff */
[----:B------:R-:W-:Y:S02]  /*7e90*/  F2FP.F16.F32.PACK_AB R24, RZ, R24 ;  /* 0x00000018ff18723e */ /* 0x000fe400000000ff */
[----:B------:R-:W-:Y:S02]  /*7ea0*/  F2FP.F16.F32.PACK_AB R25, RZ, R25 ;  /* 0x00000019ff19723e */ /* 0x000fe400000000ff */
[----:B------:R-:W-:Y:S01]  /*7eb0*/  F2FP.F16.F32.PACK_AB R26, RZ, R26 ;  /* 0x0000001aff1a723e */ /* 0x000fe200000000ff */
[----:B0-----:R-:W-:Y:S01]  /*7ec0*/  @P3 IMAD.MOV.U32 R8, RZ, RZ, R12 ;  /* 0x000000ffff083224 */ /* 0x001fe200078e000c */
[----:B------:R-:W-:Y:S01]  /*7ed0*/  F2FP.F16.F32.PACK_AB R27, RZ, R27 ;  /* 0x0000001bff1b723e */ /* 0x000fe200000000ff */
[----:B------:R-:W-:Y:S01]  /*7ee0*/  @P3 IMAD.MOV.U32 R9, RZ, RZ, R13 ;  /* 0x000000ffff093224 */ /* 0x000fe200078e000d */
[----:B------:R-:W-:-:S02]  /*7ef0*/  F2FP.F16.F32.PACK_AB R28, RZ, R28 ;  /* 0x0000001cff1c723e */ /* 0x000fc400000000ff */
[----:B------:R-:W-:Y:S02]  /*7f00*/  F2FP.F16.F32.PACK_AB R29, RZ, R29 ;  /* 0x0000001dff1d723e */ /* 0x000fe400000000ff */
[----:B------:R0:W-:Y:S01]  /*7f10*/  @P3 STG.E.U16 desc[UR36][R8.64+0x32], R55 ;  /* 0x0000323708003986 */ /* 0x0001e2000c101524 */
[C---:B------:R-:W-:Y:S02]  /*7f20*/  ISETP.GT.AND P3, PT, R3.reuse, 0x8, P0 ;  /* 0x000000080300780c */ /* 0x040fe40000764270 */
[----:B------:R-:W-:Y:S01]  /*7f30*/  ISETP.GT.AND P0, PT, R4, 0x29, PT ;  /* 0x000000290400780c */ /* 0x000fe20003f04270 */
[----:B------:R-:W-:Y:S01]  /*7f40*/  @P5 STG.E.U16 desc[UR36][R6.64+0x40], R40 ;  /* 0x0000402806005986 */ /* 0x000fe2000c101524 */
[C---:B------:R-:W-:Y:S02]  /*7f50*/  ISETP.GT.AND P5, PT, R3.reuse, RZ, P2 ;  /* 0x000000ff0300720c */ /* 0x040fe400017a4270 */
[C---:B------:R-:W-:Y:S01]  /*7f60*/  ISETP.GT.AND P2, PT, R3.reuse, 0x8, P2 ;  /* 0x000000080300780c */ /* 0x040fe20001744270 */
[----:B------:R-:W-:Y:S01]  /*7f70*/  @P4 STG.E.U16 desc[UR36][R6.64+0x42], R41 ;  /* 0x0000422906004986 */ /* 0x000fe2000c101524 */
[----:B------:R-:W-:-:S02]  /*7f80*/  ISETP.GT.AND P4, PT, R3, RZ, P0 ;  /* 0x000000ff0300720c */ /* 0x000fc40000784270 */
[----:B------:R-:W-:Y:S01]  /*7f90*/  ISETP.GT.AND P0, PT, R3, 0x8, P0 ;  /* 0x000000080300780c */ /* 0x000fe20000704270 */
[----:B0-----:R-:W-:Y:S01]  /*7fa0*/  @P1 IMAD.MOV.U32 R8, RZ, RZ, R12 ;  /* 0x000000ffff081224 */ /* 0x001fe200078e000c */
[----:B------:R-:W-:Y:S01]  /*7fb0*/  F2FP.F16.F32.PACK_AB R30, RZ, R30 ;  /* 0x0000001eff1e723e */ /* 0x000fe200000000ff */
[----:B------:R-:W-:Y:S01]  /*7fc0*/  @P1 IMAD.MOV.U32 R9, RZ, RZ, R13 ;  /* 0x000000ffff091224 */ /* 0x000fe200078e000d */
[----:B------:R-:W-:-:S04]  /*7fd0*/  F2FP.F16.F32.PACK_AB R31, RZ, R31 ;  /* 0x0000001fff1f723e */ /* 0x000fc800000000ff */
[----:B------:R0:W-:Y:S01]  /*7fe0*/  @P1 STG.E.U16 desc[UR36][R8.64+0x40], R42 ;  /* 0x0000402a08001986 */ /* 0x0001e2000c101524 */
[----:B------:R-:W-:Y:S01]  /*7ff0*/  ISETP.GT.AND P1, PT, R4, 0x31, PT ;  /* 0x000000310400780c */ /* 0x000fe20003f24270 */
[----:B0-----:R-:W-:Y:S02]  /*8000*/  @P3 IMAD.MOV.U32 R8, RZ, RZ, R12 ;  /* 0x000000ffff083224 */ /* 0x001fe400078e000c */
[----:B------:R-:W-:-:S05]  /*8010*/  @P3 IMAD.MOV.U32 R9, RZ, RZ, R13 ;  /* 0x000000ffff093224 */ /* 0x000fca00078e000d */
[----:B------:R0:W-:Y:S01]  /*8020*/  @P3 STG.E.U16 desc[UR36][R8.64+0x42], R43 ;  /* 0x0000422b08003986 */ /* 0x0001e2000c101524 */
[----:B------:R-:W-:-:S03]  /*8030*/  ISETP.GT.AND P3, PT, R4, 0x30, PT ;  /* 0x000000300400780c */ /* 0x000fc60003f64270 */
[----:B------:R-:W-:Y:S01]  /*8040*/  @P5 STG.E.U16 desc[UR36][R6.64+0x50], R44 ;  /* 0x0000502c06005986 */ /* 0x000fe2000c101524 */
[----:B------:R-:W-:-:S03]  /*8050*/  ISETP.GT.AND P5, PT, R3, RZ, P3 ;  /* 0x000000ff0300720c */ /* 0x000fc60001fa4270 */
[----:B------:R-:W-:Y:S01]  /*8060*/  @P4 STG.E.U16 desc[UR36][R6.64+0x52], R45 ;  /* 0x0000522d06004986 */ /* 0x000fe2000c101524 */
[----:B------:R-:W-:Y:S01]  /*8070*/  ISETP.GT.AND P4, PT, R3, RZ, P1 ;  /* 0x000000ff0300720c */ /* 0x000fe20000f84270 */
[----:B0-----:R-:W-:Y:S02]  /*8080*/  @P2 IMAD.MOV.U32 R8, RZ, RZ, R12 ;  /* 0x000000ffff082224 */ /* 0x001fe400078e000c */
[----:B------:R-:W-:-:S05]  /*8090*/  @P2 IMAD.MOV.U32 R9, RZ, RZ, R13 ;  /* 0x000000ffff092224 */ /* 0x000fca00078e000d */
[----:B------:R0:W-:Y:S02]  /*80a0*/  @P2 STG.E.U16 desc[UR36][R8.64+0x50], R46 ;  /* 0x0000502e08002986 */ /* 0x0001e4000c101524 */
[----:B0-----:R-:W-:Y:S02]  /*80b0*/  @P0 IMAD.MOV.U32 R8, RZ, RZ, R12 ;  /* 0x000000ffff080224 */ /* 0x001fe400078e000c */
[----:B------:R-:W-:-:S05]  /*80c0*/  @P0 IMAD.MOV.U32 R9, RZ, RZ, R13 ;  /* 0x000000ffff090224 */ /* 0x000fca00078e000d */
[----:B------:R0:W-:Y:S01]  /*80d0*/  @P0 STG.E.U16 desc[UR36][R8.64+0x52], R47 ;  /* 0x0000522f08000986 */ /* 0x0001e2000c101524 */
[----:B------:R-:W-:-:S03]  /*80e0*/  ISETP.GT.AND P0, PT, R3, 0x8, P3 ;  /* 0x000000080300780c */ /* 0x000fc60001f04270 */
[----:B------:R-:W-:Y:S01]  /*80f0*/  @P5 STG.E.U16 desc[UR36][R6.64+0x60], R32 ;  /* 0x0000602006005986 */ /* 0x000fe2000c101524 */
[C---:B------:R-:W-:Y:S02]  /*8100*/  ISETP.GT.AND P5, PT, R3.reuse, 0x8, P1 ;  /* 0x000000080300780c */ /* 0x040fe40000fa4270 */
[C---:B------:R-:W-:Y:S01]  /*8110*/  ISETP.GT.AND P1, PT, R4.reuse, 0x39, PT ;  /* 0x000000390400780c */ /* 0x040fe20003f24270 */
[----:B------:R-:W-:Y:S01]  /*8120*/  @P4 STG.E.U16 desc[UR36][R6.64+0x62], R33 ;  /* 0x0000622106004986 */ /* 0x000fe2000c101524 */
[----:B------:R-:W-:Y:S02]  /*8130*/  ISETP.GT.AND P4, PT, R4, 0x38, PT ;  /* 0x000000380400780c */ /* 0x000fe40003f84270 */
[C---:B------:R-:W-:Y:S02]  /*8140*/  ISETP.GT.AND P3, PT, R3.reuse, RZ, P1 ;  /* 0x000000ff0300720c */ /* 0x040fe40000f64270 */
[C---:B------:R-:W-:Y:S01]  /*8150*/  ISETP.GT.AND P2, PT, R3.reuse, RZ, P4 ;  /* 0x000000ff0300720c */ /* 0x040fe20002744270 */
[----:B0-----:R-:W-:Y:S01]  /*8160*/  @P0 IMAD.MOV.U32 R8, RZ, RZ, R12 ;  /* 0x000000ffff080224 */ /* 0x001fe200078e000c */
[----:B------:R-:W-:Y:S01]  /*8170*/  ISETP.GT.AND P4, PT, R3, 0x8, P4 ;  /* 0x000000080300780c */ /* 0x000fe20002784270 */
[----:B------:R-:W-:-:S05]  /*8180*/  @P0 IMAD.MOV.U32 R9, RZ, RZ, R13 ;  /* 0x000000ffff090224 */ /* 0x000fca00078e000d */
[----:B------:R0:W-:Y:S01]  /*8190*/  @P0 STG.E.U16 desc[UR36][R8.64+0x60], R34 ;  /* 0x0000602208000986 */ /* 0x0001e2000c101524 */
[----:B------:R-:W-:-:S06]  /*81a0*/  ISETP.GT.AND P0, PT, R4, 0x49, PT ;  /* 0x000000490400780c */ /* 0x000fcc0003f04270 */
[--C-:B------:R-:W-:Y:S02]  /*81b0*/  @P4 IMAD.MOV.U32 R5, RZ, RZ, R13.reuse ;  /* 0x000000ffff054224 */ /* 0x100fe400078e000d */
[----:B0-----:R-:W-:Y:S02]  /*81c0*/  @P5 IMAD.MOV.U32 R8, RZ, RZ, R12 ;  /* 0x000000ffff085224 */ /* 0x001fe400078e000c */
[----:B------:R-:W-:-:S05]  /*81d0*/  @P5 IMAD.MOV.U32 R9, RZ, RZ, R13 ;  /* 0x000000ffff095224 */ /* 0x000fca00078e000d */
[----:B------:R-:W-:Y:S01]  /*81e0*/  @P5 STG.E.U16 desc[UR36][R8.64+0x62], R35 ;  /* 0x0000622308005986 */ /* 0x000fe2000c101524 */
[----:B------:R-:W-:Y:S02]  /*81f0*/  ISETP.GT.AND P5, PT, R3, 0x8, P1 ;  /* 0x000000080300780c */ /* 0x000fe40000fa4270 */
[C---:B------:R-:W-:Y:S01]  /*8200*/  ISETP.GT.AND P1, PT, R4.reuse, 0x48, PT ;  /* 0x000000480400780c */ /* 0x040fe20003f24270 */
[----:B------:R-:W-:Y:S01]  /*8210*/  @P2 STG.E.U16 desc[UR36][R6.64+0x70], R36 ;  /* 0x0000702406002986 */ /* 0x000fe2000c101524 */
[----:B------:R-:W-:-:S03]  /*8220*/  ISETP.GT.AND P2, PT, R4, 0x41, PT ;  /* 0x000000410400780c */ /* 0x000fc60003f44270 */
[----:B------:R-:W-:Y:S01]  /*8230*/  @P3 STG.E.U16 desc[UR36][R6.64+0x72], R37 ;  /* 0x0000722506003986 */ /* 0x000fe2000c101524 */
[----:B------:R-:W-:Y:S01]  /*8240*/  ISETP.GT.AND P3, PT, R4, 0x40, PT ;  /* 0x000000400400780c */ /* 0x000fe20003f64270 */
[----:B------:R-:W-:-:S05]  /*8250*/  @P4 IMAD.MOV.U32 R4, RZ, RZ, R12 ;  /* 0x000000ffff044224 */ /* 0x000fca00078e000c */
[----:B------:R0:W-:Y:S01]  /*8260*/  @P4 STG.E.U16 desc[UR36][R4.64+0x70], R38 ;  /* 0x0000702604004986 */ /* 0x0001e2000c101524 */
[C---:B------:R-:W-:Y:S02]  /*8270*/  ISETP.GT.AND P4, PT, R3.reuse, RZ, P2 ;  /* 0x000000ff0300720c */ /* 0x040fe40001784270 */
[----:B------:R-:W-:Y:S01]  /*8280*/  ISETP.GT.AND P2, PT, R3, 0x8, P2 ;  /* 0x000000080300780c */ /* 0x000fe20001744270 */
[----:B0-----:R-:W-:Y:S02]  /*8290*/  @P5 IMAD.MOV.U32 R4, RZ, RZ, R12 ;  /* 0x000000ffff045224 */ /* 0x001fe400078e000c */
[----:B------:R-:W-:-:S05]  /*82a0*/  @P5 IMAD.MOV.U32 R5, RZ, RZ, R13 ;  /* 0x000000ffff055224 */ /* 0x000fca00078e000d */
[----:B------:R0:W-:Y:S01]  /*82b0*/  @P5 STG.E.U16 desc[UR36][R4.64+0x72], R39 ;  /* 0x0000722704005986 */ /* 0x0001e2000c101524 */
[C---:B------:R-:W-:Y:S02]  /*82c0*/  ISETP.GT.AND P5, PT, R3.reuse, RZ, P3 ;  /* 0x000000ff0300720c */ /* 0x040fe40001fa4270 */
[----:B------:R-:W-:-:S11]  /*82d0*/  ISETP.GT.AND P3, PT, R3, 0x8, P3 ;  /* 0x000000080300780c */ /* 0x000fd60001f64270 */
[----:B0-----:R-:W-:Y:S02]  /*82e0*/  @P5 IMAD.MOV.U32 R4, RZ, RZ, R6 ;  /* 0x000000ffff045224 */ /* 0x001fe400078e0006 */
        /* <DEDUP_REMOVED lines=8> */
[----:B------:R-:W-:Y:S01]  /*8370*/  ISETP.GT.AND P1, PT, R3, 0x8, P1 ;  /* 0x000000080300780c */ /* 0x000fe20000f24270 */
[----:B0-----:R-:W-:Y:S02]  /*8380*/  @P3 IMAD.MOV.U32 R4, RZ, RZ, R12 ;  /* 0x000000ffff043224 */ /* 0x001fe400078e000c */
[----:B------:R-:W-:-:S05]  /*8390*/  @P3 IMAD.MOV.U32 R5, RZ, RZ, R13 ;  /* 0x000000ffff053224 */ /* 0x000fca00078e000d */
[----:B------:R0:W-:Y:S02]  /*83a0*/  @P3 STG.E.U16 desc[UR36][R4.64+0x80], R26 ;  /* 0x0000801a04003986 */ /* 0x0001e4000c101524 */
[----:B0-----:R-:W-:Y:S02]  /*83b0*/  @P2 IMAD.MOV.U32 R4, RZ, RZ, R12 ;  /* 0x000000ffff042224 */ /* 0x001fe400078e000c */
[----:B------:R-:W-:-:S05]  /*83c0*/  @P2 IMAD.MOV.U32 R5, RZ, RZ, R13 ;  /* 0x000000ffff052224 */ /* 0x000fca00078e000d */
[----:B------:R0:W-:Y:S02]  /*83d0*/  @P2 STG.E.U16 desc[UR36][R4.64+0x82], R27 ;  /* 0x0000821b04002986 */ /* 0x0001e4000c101524 */
[----:B0-----:R-:W-:Y:S02]  /*83e0*/  @P4 IMAD.MOV.U32 R4, RZ, RZ, R6 ;  /* 0x000000ffff044224 */ /* 0x001fe400078e0006 */
[----:B------:R-:W-:-:S05]  /*83f0*/  @P4 IMAD.MOV.U32 R5, RZ, RZ, R7 ;  /* 0x000000ffff054224 */ /* 0x000fca00078e0007 */
[----:B------:R0:W-:Y:S04]  /*8400*/  @P4 STG.E.U16 desc[UR36][R4.64+0x90], R28 ;  /* 0x0000901c04004986 */ /* 0x0001e8000c101524 */
[----:B------:R1:W-:Y:S01]  /*8410*/  @P5 STG.E.U16 desc[UR36][R6.64+0x92], R29 ;  /* 0x0000921d06005986 */ /* 0x0003e2000c101524 */
[----:B0-----:R-:W-:Y:S02]  /*8420*/  @P1 IMAD.MOV.U32 R4, RZ, RZ, R12 ;  /* 0x000000ffff041224 */ /* 0x001fe400078e000c */
[----:B------:R-:W-:-:S05]  /*8430*/  @P1 IMAD.MOV.U32 R5, RZ, RZ, R13 ;  /* 0x000000ffff051224 */ /* 0x000fca00078e000d */
[----:B------:R1:W-:Y:S04]  /*8440*/  @P1 STG.E.U16 desc[UR36][R4.64+0x90], R30 ;  /* 0x0000901e04001986 */ /* 0x0003e8000c101524 */
[----:B------:R1:W-:Y:S02]  /*8450*/  @P0 STG.E.U16 desc[UR36][R12.64+0x92], R31 ;  /* 0x0000921f0c000986 */ /* 0x0003e4000c101524 */
.L_x_106:
[----:B------:R-:W-:Y:S05]  /*8460*/  BSYNC B0 ;  /* 0x0000000000007941 */ /* 0x000fea0003800000 */
.L_x_28:
[----:B------:R-:W-:Y:S01]  /*8470*/  ULDC UR4, c[0x0][0xc] ;  /* 0x0000030000047ab9 */ /* 0x000fe20000000800 */
[----:B------:R-:W-:Y:S01]  /*8480*/  ULDC UR5, c[0x0][0x10] ;  /* 0x0000040000057ab9 */ /* 0x000fe20000000800 */
[----:B------:R-:W0:Y:S01]  /*8490*/  LDC R3, c[0x0][0x14] ;  /* 0x00000500ff037b82 */ /* 0x000e220000000800 */
[----:B------:R-:W-:Y:S01]  /*84a0*/  UIMAD.WIDE.U32 UR4, UR4, UR5, URZ ;  /* 0x00000005040472a5 */ /* 0x000fe2000f8e003f */
[----:B------:R-:W-:Y:S02]  /*84b0*/  IMAD.MOV.U32 R67, RZ, RZ, -0x1 ;  /* 0xffffffffff437424 */ /* 0x000fe400078e00ff */
[----:B------:R-:W-:-:S03]  /*84c0*/  IMAD.MOV.U32 R65, RZ, RZ, -0x1 ;  /* 0xffffffffff417424 */ /* 0x000fc600078e00ff */
[----:B0-----:R-:W-:-:S04]  /*84d0*/  IMAD.WIDE.U32 R16, R3, UR4, R16 ;  /* 0x0000000403107c25 */ /* 0x001fc8000f8e0010 */
[----:B------:R-:W-:Y:S01]  /*84e0*/  IMAD R3, R3, UR5, RZ ;  /* 0x0000000503037c24 */ /* 0x000fe2000f8e02ff */
[----:B------:R-:W-:Y:S02]  /*84f0*/  ULDC.64 UR4, c[0x0][0x650] ;  /* 0x0001940000047ab9 */ /* 0x000fe40000000a00 */
[----:B------:R-:W-:Y:S01]  /*8500*/  ISETP.GE.U32.AND P0, PT, R16, UR4, PT ;  /* 0x0000000410007c0c */ /* 0x000fe2000bf06070 */
[--C-:B------:R-:W-:Y:S01]  /*8510*/  IMAD.IADD R17, R17, 0x1, R3.reuse ;  /* 0x0000000111117824 */ /* 0x100fe200078e0203 */
[----:B------:R-:W-:-:S04]  /*8520*/  PRMT R3, RZ, 0x7610, R3 ;  /* 0x00007610ff037816 */ /* 0x000fc80000000003 */
[----:B------:R-:W-:-:S13]  /*8530*/  ISETP.GE.U32.AND.EX P0, PT, R17, UR5, PT, P0 ;  /* 0x0000000511007c0c */ /* 0x000fda000bf06100 */
[----:B------:R-:W-:Y:S05]  /*8540*/  @P0 BRA `(.L_x_107) ;  /* 0x0000000400640947 */ /* 0x000fea0003800000 */
[----:B-1-3--:R-:W0:Y:S01]  /*8550*/  S2R R12, SR_CTAID.X ;  /* 0x00000000000c7919 */ /* 0x00ae220000002500 */
[----:B--2-4-:R-:W1:Y:S01]  /*8560*/  LDC.64 R10, c[0x0][0x628] ;  /* 0x00018a00ff0a7b82 */ /* 0x014e620000000a00 */
[----:B------:R-:W-:Y:S01]  /*8570*/  ULDC UR4, c[0x0][0x150] ;  /* 0x0000540000047ab9 */ /* 0x000fe20000000800 */
[----:B------:R-:W-:Y:S01]  /*8580*/  IMAD.MOV.U32 R8, RZ, RZ, R16 ;  /* 0x000000ffff087224 */ /* 0x000fe200078e0010 */
[----:B------:R-:W2:Y:S01]  /*8590*/  S2R R24, SR_CTAID.Y ;  /* 0x0000000000187919 */ /* 0x000ea20000002600 */
[----:B------:R-:W-:-:S04]  /*85a0*/  IMAD.MOV.U32 R9, RZ, RZ, R17 ;  /* 0x000000ffff097224 */ /* 0x000fc800078e0011 */
[----:B------:R-:W3:Y:S08]  /*85b0*/  LDC R21, c[0x0][0x144] ;  /* 0x00005100ff157b82 */ /* 0x000ef00000000800 */
[----:B------:R-:W4:Y:S08]  /*85c0*/  LDC R0, c[0x0][0x630] ;  /* 0x00018c00ff007b82 */ /* 0x000f300000000800 */
[----:B------:R-:W2:Y:S01]  /*85d0*/  LDC.64 R14, c[0x0][0x620] ;  /* 0x00018800ff0e7b82 */ /* 0x000ea20000000a00 */
[----:B-1----:R-:W-:-:S04]  /*85e0*/  ISETP.NE.U32.AND P0, PT, R10, RZ, PT ;  /* 0x000000ff0a00720c */ /* 0x002fc80003f05070 */
[----:B------:R-:W-:Y:S02]  /*85f0*/  ISETP.NE.AND.EX P0, PT, R11, RZ, PT, P0 ;  /* 0x000000ff0b00720c */ /* 0x000fe40003f05300 */
[----:B0-----:R-:W-:-:S05]  /*8600*/  I2FP.F32.U32 R3, R12 ;  /* 0x0000000c00037245 */ /* 0x001fca0000201000 */
[----:B------:R-:W-:-:S04]  /*8610*/  FMUL R3, R3, UR4 ;  /* 0x0000000403037c20 */ /* 0x000fc80008400000 */
[----:B------:R0:W1:Y:S02]  /*8620*/  F2I.U32.TRUNC.NTZ R20, R3 ;  /* 0x0000000300147305 */ /* 0x000064000020f000 */
[----:B---34-:R-:W-:Y:S05]  /*8630*/  @!P0 BRA `(.L_x_108) ;  /* 0x0000000000288947 */ /* 0x018fea0003800000 */
[----:B0-----:R-:W0:Y:S02]  /*8640*/  LDC R3, c[0x0][0x634] ;  /* 0x00018d00ff037b82 */ /* 0x001e240000000800 */
        /* <DEDUP_REMOVED lines=9> */
.L_x_108:
[----:B------:R-:W3:Y:S01]  /*86e0*/  LDC.64 R28, c[0x0][0x640] ;  /* 0x00019000ff1c7b82 */ /* 0x000ee20000000a00 */
[-CC-:B------:R-:W-:Y:S01]  /*86f0*/  SHF.R.U64 R65, R8, R0.reuse, R9.reuse ;  /* 0x0000000008417219 */ /* 0x180fe20000001209 */
[----:B-1----:R-:W-:Y:S01]  /*8700*/  IMAD.MOV R20, RZ, RZ, -R20 ;  /* 0x000000ffff147224 */ /* 0x002fe200078e0a14 */
[----:B------:R-:W-:Y:S01]  /*8710*/  SHF.R.U32.HI R0, RZ, R0, R9 ;  /* 0x00000000ff007219 */ /* 0x000fe20000011609 */
[----:B------:R-:W-:Y:S01]  /*8720*/  ULDC UR4, c[0x0][0x154] ;  /* 0x0000550000047ab9 */ /* 0x000fe20000000800 */
[----:B0-----:R-:W-:Y:S01]  /*8730*/  IADD3 R3, P0, RZ, -R65, RZ ;  /* 0x80000041ff037210 */ /* 0x001fe20007f1e0ff */
[----:B------:R-:W-:Y:S02]  /*8740*/  IMAD R21, R21, R20, R12 ;  /* 0x0000001415157224 */ /* 0x000fe400078e020c */
[----:B------:R-:W0:Y:S01]  /*8750*/  LDC R6, c[0x0][0x618] ;  /* 0x00018600ff067b82 */ /* 0x000e220000000800 */
[----:B------:R-:W-:Y:S02]  /*8760*/  IMAD.MOV.U32 R7, RZ, RZ, 0x1 ;  /* 0x00000001ff077424 */ /* 0x000fe400078e00ff */
[----:B------:R-:W-:-:S04]  /*8770*/  IMAD.X R5, RZ, RZ, ~R0, P0 ;  /* 0x000000ffff057224 */ /* 0x000fc800000e0e00 */
[-C--:B--2---:R-:W-:Y:S01]  /*8780*/  IMAD R0, R5, R14.reuse, RZ ;  /* 0x0000000e05007224 */ /* 0x084fe200078e02ff */
[----:B------:R-:W1:Y:S01]  /*8790*/  LDC R8, c[0x0][0x608] ;  /* 0x00018200ff087b82 */ /* 0x000e620000000800 */
[----:B------:R-:W-:-:S04]  /*87a0*/  IMAD.WIDE.U32 R4, R3, R14, R16 ;  /* 0x0000000e03047225 */ /* 0x000fc800078e0010 */
[----:B------:R-:W-:Y:S01]  /*87b0*/  IMAD R3, R3, R15, R0 ;  /* 0x0000000f03037224 */ /* 0x000fe200078e0200 */
[----:B------:R-:W-:Y:S02]  /*87c0*/  I2FP.F32.U32 R0, R24 ;  /* 0x0000001800007245 */ /* 0x000fe40000201000 */
[----:B------:R-:W2:Y:S01]  /*87d0*/  LDC R26, c[0x0][0x658] ;  /* 0x00019600ff1a7b82 */ /* 0x000ea20000000800 */
[----:B------:R-:W-:Y:S01]  /*87e0*/  IMAD.IADD R3, R5, 0x1, R3 ;  /* 0x0000000105037824 */ /* 0x000fe200078e0203 */
[----:B---3--:R-:W-:Y:S01]  /*87f0*/  ISETP.NE.U32.AND P0, PT, R28, RZ, PT ;  /* 0x000000ff1c00720c */ /* 0x008fe20003f05070 */
[----:B------:R-:W-:Y:S01]  /*8800*/  FMUL R0, R0, UR4 ;  /* 0x0000000400007c20 */ /* 0x000fe20008400000 */
[----:B------:R-:W-:Y:S02]  /*8810*/  IMAD.MOV.U32 R5, RZ, RZ, -0x1 ;  /* 0xffffffffff057424 */ /* 0x000fe400078e00ff */
[----:B------:R-:W-:Y:S01]  /*8820*/  ISETP.NE.AND.EX P0, PT, R29, RZ, PT, P0 ;  /* 0x000000ff1d00720c */ /* 0x000fe20003f05300 */
[----:B------:R3:W4:Y:S01]  /*8830*/  F2I.U32.TRUNC.NTZ R13, R0 ;  /* 0x00000000000d7305 */ /* 0x000722000020f000 */
[----:B------:R-:W3:Y:S01]  /*8840*/  LDC R15, c[0x0][0x148] ;  /* 0x00005200ff0f7b82 */ /* 0x000ee20000000800 */
[----:B0-----:R-:W-:-:S02]  /*8850*/  SHF.R.U64 R12, R4, R6, R3 ;  /* 0x00000006040c7219 */ /* 0x001fc40000001203 */
[----:B------:R-:W-:-:S05]  /*8860*/  SHF.R.U32.HI R3, RZ, R6, R3 ;  /* 0x00000006ff037219 */ /* 0x000fca0000011603 */
[----:B------:R-:W0:Y:S01]  /*8870*/  LDC R20, c[0x0][0x600] ;  /* 0x00018000ff147b82 */ /* 0x000e220000000800 */
[-CC-:B-1----:R-:W-:Y:S02]  /*8880*/  SHF.R.U64 R10, R12, R8.reuse, R3.reuse ;  /* 0x000000080c0a7219 */ /* 0x182fe40000001203 */
[----:B------:R-:W-:-:S05]  /*8890*/  SHF.R.U32.HI R3, RZ, R8, R3 ;  /* 0x00000008ff037219 */ /* 0x000fca0000011603 */
[----:B------:R-:W1:Y:S01]  /*88a0*/  LDC R27, c[0x0][0x648] ;  /* 0x00019200ff1b7b82 */ /* 0x000e620000000800 */
[-C--:B--2---:R-:W-:Y:S02]  /*88b0*/  SHF.L.U32 R4, R5, R26.reuse, RZ ;  /* 0x0000001a05047219 */ /* 0x084fe400000006ff */
[-CC-:B------:R-:W-:Y:S02]  /*88c0*/  SHF.R.U64 R14, R10, R26.reuse, R3.reuse ;  /* 0x0000001a0a0e7219 */ /* 0x180fe40000001203 */
[----:B------:R-:W-:Y:S02]  /*88d0*/  SHF.R.U32.HI R5, RZ, R26, R3 ;  /* 0x0000001aff057219 */ /* 0x000fe40000011603 */
[----:B------:R-:W-:Y:S01]  /*88e0*/  LOP3.LUT R25, RZ, R4, RZ, 0x33, !PT ;  /* 0x00000004ff197212 */ /* 0x000fe200078e33ff */
[----:B------:R-:W2:Y:S01]  /*88f0*/  LDC R30, c[0x0][0x638] ;  /* 0x00018e00ff1e7b82 */ /* 0x000ea20000000800 */
[----:B------:R-:W-:Y:S01]  /*8900*/  SHF.L.U32 R26, R7, R26, RZ ;  /* 0x0000001a071a7219 */ /* 0x000fe200000006ff */
[----:B------:R-:W-:-:S06]  /*8910*/  IMAD.MOV.U32 R4, RZ, RZ, R14 ;  /* 0x000000ffff047224 */ /* 0x000fcc00078e000e */
[----:B------:R-:W0:Y:S01]  /*8920*/  LDC R31, c[0x0][0x610] ;  /* 0x00018400ff1f7b82 */ /* 0x000e220000000800 */
[----:B----4-:R-:W-:Y:S05]  /*8930*/  @!P0 BRA `(.L_x_109) ;  /* 0x0000000000288947 */ /* 0x010fea0003800000 */
[----:B------:R-:W4:Y:S02]  /*8940*/  LDC R3, c[0x0][0x64c] ;  /* 0x00019300ff037b82 */ /* 0x000f240000000800 */
[----:B----4-:R-:W-:-:S05]  /*8950*/  IADD3 R3, P0, R14, R3, RZ ;  /* 0x000000030e037210 */ /* 0x010fca0007f1e0ff */
        /* <DEDUP_REMOVED lines=8> */
.L_x_109:
[----:B------:R-:W-:Y:S01]  /*89e0*/  ISETP.NE.AND P0, PT, R2, 0x1, PT ;  /* 0x000000010200780c */ /* 0x000fe20003f05270 */
[----:B0-----:R-:W-:Y:S01]  /*89f0*/  VIADD R7, R20, 0xffffffff ;  /* 0xffffffff14077836 */ /* 0x001fe20000000000 */
[----:B-1-3--:R-:W-:Y:S01]  /*8a00*/  SHF.R.U64 R0, R4, R27, R5 ;  /* 0x0000001b04007219 */ /* 0x00afe20000001205 */
[----:B------:R-:W-:Y:S01]  /*8a10*/  IMAD.MOV R13, RZ, RZ, -R13 ;  /* 0x000000ffff0d7224 */ /* 0x000fe200078e0a0d */
[----:B------:R-:W-:Y:S01]  /*8a20*/  LOP3.LUT R5, R10, R25, RZ, 0xc0, !PT ;  /* 0x000000190a057212 */ /* 0x000fe200078ec0ff */
[----:B------:R-:W-:Y:S01]  /*8a30*/  IMAD.MOV.U32 R4, RZ, RZ, 0x1 ;  /* 0x00000001ff047424 */ /* 0x000fe200078e00ff */
[----:B------:R-:W-:Y:S01]  /*8a40*/  LOP3.LUT R12, R12, R7, RZ, 0xc0, !PT ;  /* 0x000000070c0c7212 */ /* 0x000fe200078ec0ff */
[----:B------:R-:W-:Y:S02]  /*8a50*/  IMAD.MOV R3, RZ, RZ, -R0 ;  /* 0x000000ffff037224 */ /* 0x000fe400078e0a00 */
[----:B------:R-:W-:Y:S02]  /*8a60*/  IMAD R0, R26, R0, R5 ;  /* 0x000000001a007224 */ /* 0x000fe400078e0205 */
[----:B--2---:R-:W-:-:S02]  /*8a70*/  IMAD R3, R3, R30, R14 ;  /* 0x0000001e03037224 */ /* 0x004fc400078e020e */
[----:B------:R-:W-:Y:S02]  /*8a80*/  @P0 IMAD R21, R15, R13, R24 ;  /* 0x0000000d0f150224 */ /* 0x000fe400078e0218 */
[----:B------:R-:W-:Y:S01]  /*8a90*/  IMAD R5, R3, R20, R12 ;  /* 0x0000001403057224 */ /* 0x000fe200078e020c */
[----:B------:R-:W-:Y:S01]  /*8aa0*/  PRMT R3, R4, 0x7610, R3 ;  /* 0x0000761004037816 */ /* 0x000fe20000000003 */
[----:B------:R-:W-:-:S05]  /*8ab0*/  IMAD R0, R0, R31, R21 ;  /* 0x0000001f00007224 */ /* 0x000fca00078e0215 */
[----:B------:R-:W-:Y:S02]  /*8ac0*/  SEL R67, R5, R0, !P0 ;  /* 0x0000000005437207 */ /* 0x000fe40004000000 */
[----:B------:R-:W-:-:S07]  /*8ad0*/  SEL R0, R0, R5, !P0 ;  /* 0x0000000500007207 */ /* 0x000fce0004000000 */
.L_x_107:
[----:B------:R-:W-:Y:S01]  /*8ae0*/  LOP3.LUT P0, RZ, R3, 0xff, RZ, 0xc0, !PT ;  /* 0x000000ff03ff7812 */ /* 0x000fe2000780c0ff */
[----:B------:R-:W-:-:S12]  /*8af0*/  IMAD.MOV.U32 R66, RZ, RZ, R0 ;  /* 0x000000ffff427224 */ /* 0x000fd800078e0000 */
[----:B------:R-:W-:Y:S05]  /*8b00*/  @P0 BRA `(.L_x_110) ;  /* 0xffffff8000f80947 */ /* 0x000fea000383ffff */
[----:B------:R-:W-:Y:S05]  /*8b10*/  EXIT ;  /* 0x000000000000794d */ /* 0x000fea0003800000 */
.L_x_3:
[----:B0-----:R-:W-:Y:S01]  /*8b20*/  ULDC.64 UR4, c[0x0][0x650] ;  /* 0x0001940000047ab9 */ /* 0x001fe20000000a00 */
        /* <DEDUP_REMOVED lines=25> */
.L_x_112:
[--C-:B------:R-:W-:Y:S01]  /*8cc0*/  SHF.R.U64 R12, R10, R14, R11.reuse ;  /* 0x0000000e0a0c7219 */ /* 0x100fe2000000120b */
[----:B------:R-:W0:Y:S01]  /*8cd0*/  LDC R22, c[0x0][0x618] ;  /* 0x00018600ff167b82 */ /* 0x000e220000000800 */
[----:B------:R-:W-:Y:S01]  /*8ce0*/  I2FP.F32.U32 R6, R4 ;  /* 0x0000000400067245 */ /* 0x000fe20000201000 */
[----:B------:R-:W-:Y:S01]  /*8cf0*/  ULDC UR4, c[0x0][0x150] ;  /* 0x0000540000047ab9 */ /* 0x000fe20000000800 */
[----:B------:R-:W-:Y:S02]  /*8d00*/  SHF.R.U32.HI R5, RZ, R14, R11 ;  /* 0x0000000eff057219 */ /* 0x000fe4000001160b */
[----:B------:R-:W-:Y:S01]  /*8d10*/  IADD3 R9, P0, RZ, -R12, RZ ;  /* 0x8000000cff097210 */ /* 0x000fe20007f1e0ff */
[----:B------:R-:W-:Y:S01]  /*8d20*/  FMUL R11, R6, UR4 ;  /* 0x00000004060b7c20 */ /* 0x000fe20008400000 */
[----:B------:R-:W-:Y:S01]  /*8d30*/  ULDC UR4, c[0x0][0x154] ;  /* 0x0000550000047ab9 */ /* 0x000fe20000000800 */
[----:B------:R-:W1:Y:S02]  /*8d40*/  LDC.64 R24, c[0x0][0x640] ;  /* 0x00019000ff187b82 */ /* 0x000e640000000a00 */
[----:B------:R-:W-:-:S02]  /*8d50*/  IMAD.X R5, RZ, RZ, ~R5, P0 ;  /* 0x000000ffff057224 */ /* 0x000fc400000e0e05 */
[----:B------:R-:W2:Y:S01]  /*8d60*/  F2I.U32.TRUNC.NTZ R11, R11 ;  /* 0x0000000b000b7305 */ /* 0x000ea2000020f000 */
[----:B------:R-:W-:-:S03]  /*8d70*/  IMAD.WIDE.U32 R6, R9, R20, R16 ;  /* 0x0000001409067225 */ /* 0x000fc600078e0010 */
[----:B------:R-:W3:Y:S01]  /*8d80*/  LDC R13, c[0x0][0x144] ;  /* 0x00005100ff0d7b82 */ /* 0x000ee20000000800 */
[----:B------:R-:W-:-:S04]  /*8d90*/  IMAD R8, R5, R20, RZ ;  /* 0x0000001405087224 */ /* 0x000fc800078e02ff */
[----:B------:R-:W-:Y:S02]  /*8da0*/  IMAD R5, R9, R21, R8 ;  /* 0x0000001509057224 */ /* 0x000fe400078e0208 */
[----:B------:R-:W-:Y:S01]  /*8db0*/  IMAD.MOV.U32 R8, RZ, RZ, -0x1 ;  /* 0xffffffffff087424 */ /* 0x000fe200078e00ff */
[----:B------:R-:W4:Y:S01]  /*8dc0*/  LDC R14, c[0x0][0x608] ;  /* 0x00018200ff0e7b82 */ /* 0x000f220000000800 */
[----:B------:R-:W-:Y:S01]  /*8dd0*/  IMAD.IADD R5, R7, 0x1, R5 ;  /* 0x0000000107057824 */ /* 0x000fe200078e0205 */
[----:B------:R-:W-:-:S04]  /*8de0*/  I2FP.F32.U32 R7, R3 ;  /* 0x0000000300077245 */ /* 0x000fc80000201000 */
[-C--:B0-----:R-:W-:Y:S01]  /*8df0*/  SHF.R.U64 R10, R6, R22.reuse, R5 ;  /* 0x00000016060a7219 */ /* 0x081fe20000001205 */
[----:B--2---:R-:W-:Y:S01]  /*8e00*/  IMAD.MOV R6, RZ, RZ, -R11 ;  /* 0x000000ffff067224 */ /* 0x004fe200078e0a0b */
[----:B------:R-:W0:Y:S01]  /*8e10*/  LDC R9, c[0x0][0x658] ;  /* 0x00019600ff097b82 */ /* 0x000e220000000800 */
[----:B-1----:R-:W-:Y:S01]  /*8e20*/  ISETP.NE.U32.AND P0, PT, R24, RZ, PT ;  /* 0x000000ff1800720c */ /* 0x002fe20003f05070 */
[----:B------:R-:W-:Y:S01]  /*8e30*/  FMUL R7, R7, UR4 ;  /* 0x0000000407077c20 */ /* 0x000fe20008400000 */
[----:B------:R-:W-:Y:S02]  /*8e40*/  SHF.R.U32.HI R5, RZ, R22, R5 ;  /* 0x00000016ff057219 */ /* 0x000fe40000011605 */
[----:B------:R-:W-:-:S03]  /*8e50*/  ISETP.NE.AND.EX P0, PT, R25, RZ, PT, P0 ;  /* 0x000000ff1900720c */ /* 0x000fc60003f05300 */
[----:B------:R-:W1:Y:S01]  /*8e60*/  LDC R20, c[0x0][0x148] ;  /* 0x00005200ff147b82 */ /* 0x000e620000000800 */
[----:B---3--:R-:W-:Y:S02]  /*8e70*/  IMAD R23, R13, R6, R4 ;  /* 0x000000060d177224 */ /* 0x008fe400078e0204 */
[----:B------:R-:W-:-:S05]  /*8e80*/  IMAD.MOV.U32 R6, RZ, RZ, 0x1 ;  /* 0x00000001ff067424 */ /* 0x000fca00078e00ff */
[----:B------:R-:W2:Y:S01]  /*8e90*/  LDC R21, c[0x0][0x600] ;  /* 0x00018000ff157b82 */ /* 0x000ea20000000800 */
[-CC-:B----4-:R-:W-:Y:S02]  /*8ea0*/  SHF.R.U64 R13, R10, R14.reuse, R5.reuse ;  /* 0x0000000e0a0d7219 */ /* 0x190fe40000001205 */
[----:B------:R-:W-:Y:S02]  /*8eb0*/  SHF.R.U32.HI R4, RZ, R14, R5 ;  /* 0x0000000eff047219 */ /* 0x000fe40000011605 */
[----:B------:R3:W4:Y:S03]  /*8ec0*/  F2I.U32.TRUNC.NTZ R14, R7 ;  /* 0x00000007000e7305 */ /* 0x000726000020f000 */
[----:B------:R-:W1:Y:S01]  /*8ed0*/  LDC R26, c[0x0][0x648] ;  /* 0x00019200ff1a7b82 */ /* 0x000e620000000800 */
[-C--:B0-----:R-:W-:Y:S02]  /*8ee0*/  SHF.R.U64 R15, R13, R9.reuse, R4 ;  /* 0x000000090d0f7219 */ /* 0x081fe40000001204 */
[----:B------:R-:W-:-:S02]  /*8ef0*/  SHF.L.U32 R8, R8, R9, RZ ;  /* 0x0000000908087219 */ /* 0x000fc400000006ff */
[-C--:B------:R-:W-:Y:S01]  /*8f00*/  SHF.R.U32.HI R5, RZ, R9.reuse, R4 ;  /* 0x00000009ff057219 */ /* 0x080fe20000011604 */
[----:B------:R-:W-:Y:S01]  /*8f10*/  IMAD.MOV.U32 R4, RZ, RZ, R15 ;  /* 0x000000ffff047224 */ /* 0x000fe200078e000f */
[----:B------:R-:W-:Y:S01]  /*8f20*/  SHF.L.U32 R22, R6, R9, RZ ;  /* 0x0000000906167219 */ /* 0x000fe200000006ff */
[----:B------:R-:W0:Y:S01]  /*8f30*/  LDC R27, c[0x0][0x638] ;  /* 0x00018e00ff1b7b82 */ /* 0x000e220000000800 */
[----:B------:R-:W-:-:S07]  /*8f40*/  LOP3.LUT R28, RZ, R8, RZ, 0x33, !PT ;  /* 0x00000008ff1c7212 */ /* 0x000fce00078e33ff */
        /* <DEDUP_REMOVED lines=12> */
.L_x_113:
[----:B------:R-:W-:Y:S01]  /*9010*/  ISETP.NE.AND P0, PT, R2, 0x1, PT ;  /* 0x000000010200780c */ /* 0x000fe20003f05270 */
[----:B--2---:R-:W-:Y:S01]  /*9020*/  VIADD R7, R21, 0xffffffff ;  /* 0xffffffff15077836 */ /* 0x004fe20000000000 */
[----:B-1----:R-:W-:Y:S01]  /*9030*/  SHF.R.U64 R5, R4, R26, R5 ;  /* 0x0000001a04057219 */ /* 0x002fe20000001205 */
[----:B------:R-:W-:Y:S01]  /*9040*/  IMAD.MOV R14, RZ, RZ, -R14 ;  /* 0x000000ffff0e7224 */ /* 0x000fe200078e0a0e */
[----:B------:R-:W-:Y:S01]  /*9050*/  LOP3.LUT R4, R13, R28, RZ, 0xc0, !PT ;  /* 0x0000001c0d047212 */ /* 0x000fe200078ec0ff */
[----:B------:R-:W-:Y:S01]  /*9060*/  IMAD.MOV.U32 R8, RZ, RZ, R12 ;  /* 0x000000ffff087224 */ /* 0x000fe200078e000c */
[----:B------:R-:W-:Y:S01]  /*9070*/  LOP3.LUT R10, R10, R7, RZ, 0xc0, !PT ;  /* 0x000000070a0a7212 */ /* 0x000fe200078ec0ff */
[----:B------:R-:W-:Y:S02]  /*9080*/  IMAD.MOV R6, RZ, RZ, -R5 ;  /* 0x000000ffff067224 */ /* 0x000fe400078e0a05 */
[----:B------:R-:W-:-:S04]  /*9090*/  IMAD R4, R22, R5, R4 ;  /* 0x0000000516047224 */ /* 0x000fc800078e0204 */
[----:B------:R-:W-:Y:S02]  /*90a0*/  @P0 IMAD R23, R20, R14, R3 ;  /* 0x0000000e14170224 */ /* 0x000fe400078e0203 */
[----:B0-----:R-:W-:Y:S02]  /*90b0*/  IMAD R3, R6, R27, R15 ;  /* 0x0000001b06037224 */ /* 0x001fe400078e020f */
[----:B------:R-:W-:Y:S02]  /*90c0*/  IMAD R7, R4, R29, R23 ;  /* 0x0000001d04077224 */ /* 0x000fe400078e0217 */
[----:B------:R-:W-:Y:S02]  /*90d0*/  IMAD R4, R3, R21, R10 ;  /* 0x0000001503047224 */ /* 0x000fe400078e020a */
[----:B------:R-:W-:-:S03]  /*90e0*/  IMAD.MOV.U32 R6, RZ, RZ, 0x1 ;  /* 0x00000001ff067424 */ /* 0x000fc600078e00ff */
[----:B------:R-:W-:Y:S02]  /*90f0*/  SEL R9, R4, R7, !P0 ;  /* 0x0000000704097207 */ /* 0x000fe40004000000 */
[----:B------:R-:W-:-:S07]  /*9100*/  SEL R7, R7, R4, !P0 ;  /* 0x0000000407077207 */ /* 0x000fce0004000000 */
.L_x_111:
[----:B------:R-:W-:-:S08]  /*9110*/  NOP ;  /* 0x0000000000007918 */ /* 0x000fd00000000000 */
[----:B------:R-:W0:-:S00]  /*9120*/  USETMAXREG.DEALLOC.CTAPOOL 0x28 ;  /* 0x00000028000079c8 */ /* 0x000e0000080e0500 */
[----:B0-----:R-:W-:-:S13]  /*9130*/  ISETP.NE.AND P0, PT, R0, RZ, PT ;  /* 0x000000ff0000720c */ /* 0x001fda0003f05270 */
[----:B------:R-:W-:Y:S05]  /*9140*/  @P0 EXIT ;  /* 0x000000000000094d */ /* 0x000fea0003800000 */
[----:B------:R-:W-:Y:S01]  /*9150*/  LOP3.LUT P0, RZ, R6, 0xff, RZ, 0xc0, !PT ;  /* 0x000000ff06ff7812 */ /* 0x000fe2000780c0ff */
[----:B------:R-:W-:Y:S02]  /*9160*/  IMAD.MOV.U32 R3, RZ, RZ, 0x1 ;  /* 0x00000001ff037424 */ /* 0x000fe400078e00ff */
[----:B------:R-:W-:-:S10]  /*9170*/  IMAD.MOV.U32 R0, RZ, RZ, RZ ;  /* 0x000000ffff007224 */ /* 0x000fd400078e00ff */
[----:B------:R-:W-:Y:S05]  /*9180*/  @!P0 BRA `(.L_x_114) ;  /* 0x0000000c00bc8947 */ /* 0x000fea0003800000 */
[----:B------:R-:W0:Y:S01]  /*9190*/  LDC R0, c[0x0][0x28c] ;  /* 0x0000a300ff007b82 */ /* 0x000e220000000800 */
[----:B------:R-:W-:Y:S01]  /*91a0*/  ULDC UR21, c[0x0][0x658] ;  /* 0x0001960000157ab9 */ /* 0x000fe20000000800 */
[----:B------:R-:W-:Y:S01]  /*91b0*/  UMOV UR5, 0xffffffff ;  /* 0xffffffff00057882 */ /* 0x000fe20000000000 */
[----:B------:R-:W-:Y:S01]  /*91c0*/  ULDC UR4, c[0x0][0xc] ;  /* 0x0000030000047ab9 */ /* 0x000fe20000000800 */
[----:B------:R-:W-:Y:S01]  /*91d0*/  USHF.L.U32 UR29, UR5, UR21, URZ ;  /* 0x00000015051d7299 */ /* 0x000fe2000800063f */
[C---:B------:R-:W-:Y:S01]  /*91e0*/  LOP3.LUT P2, RZ, R18.reuse, 0x7f, RZ, 0xc0, !PT ;  /* 0x0000007f12ff7812 */ /* 0x040fe2000784c0ff */
[----:B------:R-:W-:Y:S01]  /*91f0*/  UMOV UR6, 0x1 ;  /* 0x0000000100067882 */ /* 0x000fe20000000000 */
[----:B------:R-:W-:Y:S01]  /*9200*/  ULDC UR5, c[0x0][0x10] ;  /* 0x0000040000057ab9 */ /* 0x000fe20000000800 */
[----:B------:R-:W-:Y:S01]  /*9210*/  LOP3.LUT P0, RZ, R18, 0x1f, RZ, 0xc0, !PT ;  /* 0x0000001f12ff7812 */ /* 0x000fe2000780c0ff */
[----:B------:R-:W-:Y:S01]  /*9220*/  UIMAD.WIDE.U32 UR4, UR4, UR5, URZ ;  /* 0x00000005040472a5 */ /* 0x000fe2000f8e003f */
[----:B------:R-:W-:Y:S01]  /*9230*/  BSSY B0, `(.L_x_114) ;  /* 0x00000e4000007945 */ /* 0x000fe20003800000 */
[----:B------:R-:W-:Y:S01]  /*9240*/  USHF.L.U32 UR21, UR6, UR21, URZ ;  /* 0x0000001506157299 */ /* 0x000fe2000800063f */
[----:B------:R-:W-:Y:S01]  /*9250*/  IMAD.MOV.U32 R11, RZ, RZ, 0x1 ;  /* 0x00000001ff0b7424 */ /* 0x000fe200078e00ff */
[----:B------:R-:W-:Y:S01]  /*9260*/  LOP3.LUT R18, R19, 0x2, RZ, 0xfc, !PT ;  /* 0x0000000213127812 */ /* 0x000fe200078efcff */
[----:B------:R-:W-:Y:S01]  /*9270*/  ULDC UR6, c[0x0][0x14] ;  /* 0x0000050000067ab9 */ /* 0x000fe20000000800 */
[----:B------:R-:W-:Y:S01]  /*9280*/  PLOP3.LUT P0, PT, P0, P2, PT, 0x8a, 0x0 ;  /* 0x000000000000781c */ /* 0x000fe20000705172 */
[----:B------:R-:W-:-:S02]  /*9290*/  UIMAD.WIDE.U32 UR22, UR4, UR6, URZ ;  /* 0x00000006041672a5 */ /* 0x000fc4000f8e003f */
[----:B------:R-:W-:Y:S01]  /*92a0*/  UIMAD UR37, UR5, UR6, URZ ;  /* 0x00000006052572a4 */ /* 0x000fe2000f8e023f */
[----:B------:R-:W-:Y:S01]  /*92b0*/  ULDC UR13, c[0x0][0x600] ;  /* 0x00018000000d7ab9 */ /* 0x000fe20000000800 */
[----:B------:R-:W-:Y:S02]  /*92c0*/  ULOP3.LUT UR29, URZ, UR29, URZ, 0x33, !UPT ;  /* 0x0000001d3f1d7292 */ /* 0x000fe4000f8e333f */
[----:B------:R-:W-:Y:S01]  /*92d0*/  UIADD3 UR13, UR13, -0x1, URZ ;  /* 0xffffffff0d0d7890 */ /* 0x000fe2000fffe03f */
[----:B0-----:R-:W-:Y:S01]  /*92e0*/  VIADD R0, R0, 0xff ;  /* 0x000000ff00007836 */ /* 0x001fe20000000000 */
[----:B------:R-:W-:Y:S01]  /*92f0*/  UIADD3 UR37, UR23, UR37, URZ ;  /* 0x0000002517257290 */ /* 0x000fe2000fffe03f */
[----:B------:R-:W-:-:S03]  /*9300*/  ULDC.64 UR30, c[0x0][0x198] ;  /* 0x00006600001e7ab9 */ /* 0x000fc60000000a00 */
[----:B------:R-:W-:-:S04]  /*9310*/  SHF.R.S32.HI R3, RZ, 0x1f, R0 ;  /* 0x0000001fff037819 */ /* 0x000fc80000011400 */
[----:B------:R-:W-:Y:S01]  /*9320*/  LEA.HI R3, R3, R0, RZ, 0x8 ;  /* 0x0000000003037211 */ /* 0x000fe200078f40ff */
[----:B------:R-:W-:-:S03]  /*9330*/  IMAD.MOV.U32 R0, RZ, RZ, RZ ;  /* 0x000000ffff007224 */ /* 0x000fc600078e00ff */
[----:B------:R-:W-:Y:S01]  /*9340*/  SHF.R.S32.HI R13, RZ, 0x8, R3 ;  /* 0x00000008ff0d7819 */ /* 0x000fe20000011403 */
[----:B------:R-:W-:-:S04]  /*9350*/  IMAD.MOV.U32 R3, RZ, RZ, 0x1 ;  /* 0x00000001ff037424 */ /* 0x000fc800078e00ff */
[----:B------:R-:W-:-:S07]  /*9360*/  VIADD R10, R13, 0x1 ;  /* 0x000000010d0a7836 */ /* 0x000fce0000000000 */
.L_x_126:
[----:B------:R-:W-:-:S03]  /*9370*/  UMOV UR4, 0xffffffff ;  /* 0xffffffff00047882 */ /* 0x000fc60000000000 */
[----:B------:R-:W-:Y:S05]  /*9380*/  BRA.DIV UR4, `(.L_x_115) ;  /* 0x0000000e04e07947 */ /* 0x000fea000b800000 */
[----:B------:R-:W-:-:S13]  /*9390*/  ELECT P6, URZ, PT ;  /* 0x00000000003f782f */ /* 0x000fda00038c0000 */
.L_x_135:
[----:B------:R-:W0:Y:S01]  /*93a0*/  LDC R4, c[0x0][0x28c] ;  /* 0x0000a300ff047b82 */ /* 0x000e220000000800 */
[----:B------:R-:W-:Y:S01]  /*93b0*/  BSSY B1, `(.L_x_116) ;  /* 0x0000059000017945 */ /* 0x000fe20003800000 */
[----:B0-----:R-:W-:-:S13]  /*93c0*/  ISETP.LT.OR P6, PT, R4, 0x1, !P6 ;  /* 0x000000010400780c */ /* 0x001fda00077c1670 */
[----:B------:R-:W-:Y:S05]  /*93d0*/  @P6 BRA `(.L_x_117) ;  /* 0x0000000400586947 */ /* 0x000fea0003800000 */
[----:B------:R-:W-:Y:S02]  /*93e0*/  IMAD.SHL.U32 R14, R7, 0x80, RZ ;  /* 0x00000080070e7824 */ /* 0x000fe400078e00ff */
[----:B------:R-:W-:Y:S02]  /*93f0*/  IMAD R15, R9, 0x50, RZ ;  /* 0x00000050090f7824 */ /* 0x000fe400078e02ff */
[----:B------:R-:W-:Y:S02]  /*9400*/  IMAD.MOV.U32 R20, RZ, RZ, RZ ;  /* 0x000000ffff147224 */ /* 0x000fe400078e00ff */
[----:B------:R-:W-:Y:S02]  /*9410*/  IMAD.MOV.U32 R4, RZ, RZ, R10 ;  /* 0x000000ffff047224 */ /* 0x000fe400078e000a */
[----:B------:R-:W-:Y:S02]  /*9420*/  IMAD.MOV.U32 R5, RZ, RZ, R3 ;  /* 0x000000ffff057224 */ /* 0x000fe400078e0003 */
[----:B------:R-:W-:-:S07]  /*9430*/  IMAD.MOV.U32 R6, RZ, RZ, R0 ;  /* 0x000000ffff067224 */ /* 0x000fce00078e0000 */
.L_x_121:
[----:B------:R-:W0:Y:S01]  /*9440*/  S2R R12, SR_CgaCtaId ;  /* 0x00000000000c7919 */ /* 0x000e220000008800 */
[----:B------:R-:W-:Y:S01]  /*9450*/  MOV R7, 0x400 ;  /* 0x0000040000077802 */ /* 0x000fe20000000f00 */
[----:B------:R-:W1:Y:S03]  /*9460*/  @!P2 LDC R9, c[0x0][0x500] ;  /* 0x00014000ff09ab82 */ /* 0x000e660000000800 */
[----:B0-----:R-:W-:Y:S02]  /*9470*/  LEA R21, R12, R7, 0x18 ;  /* 0x000000070c157211 */ /* 0x001fe400078ec0ff */
[----:B------:R-:W-:-:S03]  /*9480*/  SHF.L.U32 R7, R5, 0x1f, RZ ;  /* 0x0000001f05077819 */ /* 0x000fc600000006ff */
[----:B------:R-:W-:-:S04]  /*9490*/  IMAD R12, R6, 0x8, R21 ;  /* 0x00000008060c7824 */ /* 0x000fc800078e0215 */
[----:B------:R-:W0:Y:S02]  /*94a0*/  SYNCS.PHASECHK.TRANS64.TRYWAIT P1, [R12+URZ+0x10], R7 ;  /* 0x000010070c0075a7 */ /* 0x000e24000802017f */
[----:B01----:R-:W-:Y:S05]  /*94b0*/  @!P1 BRA `(.L_x_118) ;  /* 0x0000000c00b49947 */ /* 0x003fea0003800000 */
.L_x_136:
[----:B0-----:R-:W-:Y:S01]  /*94c0*/  PRMT R7, R18, 0x9910, RZ ;  /* 0x0000991012077816 */ /* 0x001fe200000000ff */
[----:B------:R0:W-:Y:S03]  /*94d0*/  @!P2 SYNCS.ARRIVE.TRANS64 RZ, [R12+URZ], R9 ;  /* 0x000000090cffa9a7 */ /* 0x0001e6000800003f */
[----:B------:R-:W-:-:S13]  /*94e0*/  ISETP.NE.AND P1, PT, R7, 0x2, PT ;  /* 0x000000020700780c */ /* 0x000fda0003f25270 */
[----:B0-----:R-:W-:Y:S05]  /*94f0*/  @P1 BRA `(.L_x_119) ;  /* 0x0000000000041947 */ /* 0x001fea0003800000 */
[----:B------:R-:W-:Y:S01]  /*9500*/  BPT.TRAP 0x1 ;  /* 0x000000040000795c */ /* 0x000fe20000300000 */
.L_x_119:
[----:B------:R-:W-:Y:S05]  /*9510*/  @P0 BRA `(.L_x_120) ;  /* 0x0000000000040947 */ /* 0x000fea0003800000 */
[----:B------:R-:W-:Y:S01]  /*9520*/  BPT.TRAP 0x1 ;  /* 0x000000040000795c */ /* 0x000fe20000300000 */
.L_x_120:
[--C-:B------:R-:W-:Y:S01]  /*9530*/  IMAD R7, R6, 0x10000, R21.reuse ;  /* 0x0001000006077824 */ /* 0x100fe200078e0215 */
[----:B------:R-:W-:Y:S01]  /*9540*/  R2UR UR10, R20 ;  /* 0x00000000140a72ca */ /* 0x000fe200000e0000 */
[----:B------:R-:W-:Y:S01]  /*9550*/  IMAD R21, R6, 0xa000, R21 ;  /* 0x0000a00006157824 */ /* 0x000fe200078e0215 */
[----:B------:R-:W-:Y:S01]  /*9560*/  R2UR UR9, R12 ;  /* 0x000000000c0972ca */ /* 0x000fe200000e0000 */
[----:B------:R-:W-:Y:S01]  /*9570*/  UIADD3 UR14, UP0, UR30, 0xf0, URZ ;  /* 0x000000f01e0e7890 */ /* 0x000fe2000ff1e03f */
[----:B------:R-:W-:Y:S01]  /*9580*/  R2UR UR40, R7 ;  /* 0x00000000072872ca */ /* 0x000fe200000e0000 */
[----:B------:R-:W-:Y:S01]  /*9590*/  VIADD R4, R4, 0xffffffff ;  /* 0xffffffff04047836 */ /* 0x000fe20000000000 */
[----:B------:R-:W-:Y:S01]  /*95a0*/  R2UR UR18, R21 ;  /* 0x00000000151272ca */ /* 0x000fe200000e0000 */
[----:B------:R-:W-:Y:S01]  /*95b0*/  UIADD3.X UR15, URZ, UR31, URZ, UP0, !UPT ;  /* 0x0000001f3f0f7290 */ /* 0x000fe200087fe43f */
[----:B------:R-:W-:Y:S01]  /*95c0*/  R2UR UR11, R14 ;  /* 0x000000000e0b72ca */ /* 0x000fe200000e0000 */
[----:B------:R-:W-:Y:S01]  /*95d0*/  UIADD3 UR6, UP1, UR30, 0x1f0, URZ ;  /* 0x000001f01e067890 */ /* 0x000fe2000ff3e03f */
[----:B------:R-:W-:Y:S01]  /*95e0*/  R2UR UR12, R8 ;  /* 0x00000000080c72ca */ /* 0x000fe200000e0000 */
[----:B------:R-:W-:Y:S01]  /*95f0*/  UMOV UR4, 0x0 ;  /* 0x0000000000047882 */ /* 0x000fe20000000000 */
[----:B------:R-:W-:Y:S01]  /*9600*/  R2UR UR35, R15 ;  /* 0x000000000f2372ca */ /* 0x000fe200000e0000 */
[----:B------:R-:W-:Y:S01]  /*9610*/  UIADD3 UR58, UR10, 0x40, URZ ;  /* 0x000000400a3a7890 */ /* 0x000fe2000fffe03f */
[----:B------:R-:W-:Y:S01]  /*9620*/  ISETP.GT.AND P3, PT, R4, 0x1, PT ;  /* 0x000000010400780c */ /* 0x000fe20003f64270 */
[----:B------:R-:W-:Y:S01]  /*9630*/  UIADD3 UR50, UR10, 0x80, URZ ;  /* 0x000000800a327890 */ /* 0x000fe2000fffe03f */
[----:B------:R-:W-:Y:S01]  /*9640*/  VIADD R6, R6, 0x1 ;  /* 0x0000000106067836 */ /* 0x000fe20000000000 */
[----:B------:R-:W-:Y:S01]  /*9650*/  UIADD3 UR8, UR40, 0x100, URZ ;  /* 0x0000010028087890 */ /* 0x000fe2000fffe03f */
[----:B------:R-:W-:Y:S01]  /*9660*/  VIADD R20, R20, 0x100 ;  /* 0x0000010014147836 */ /* 0x000fe20000000000 */
[----:B------:R-:W-:-:S02]  /*9670*/  UIADD3 UR56, UR40, 0x4100, URZ ;  /* 0x0000410028387890 */ /* 0x000fc4000fffe03f */
[----:B------:R-:W-:Y:S01]  /*9680*/  UIADD3 UR48, UR40, 0x8100, URZ ;  /* 0x0000810028307890 */ /* 0x000fe2000fffe03f */
[C---:B------:R-:W-:Y:S01]  /*9690*/  ISETP.NE.AND P1, PT, R6.reuse, 0x2, PT ;  /* 0x000000020600780c */ /* 0x040fe20003f25270 */
[----:B------:R-:W-:Y:S02]  /*96a0*/  UIADD3 UR42, UR10, 0xc0, URZ ;  /* 0x000000c00a2a7890 */ /* 0x000fe4000fffe03f */
[----:B------:R-:W-:Y:S01]  /*96b0*/  UIADD3 UR40, UR40, 0xc100, URZ ;  /* 0x0000c10028287890 */ /* 0x000fe2000fffe03f */
[----:B------:R-:W-:Y:S01]  /*96c0*/  SEL R12, RZ, 0x1, P1 ;  /* 0x00000001ff0c7807 */ /* 0x000fe20000800000 */
[----:B------:R-:W-:Y:S01]  /*96d0*/  UMOV UR5, 0x10000000 ;  /* 0x1000000000057882 */ /* 0x000fe20000000000 */
[----:B------:R-:W-:Y:S01]  /*96e0*/  UIADD3.X UR7, URZ, UR31, URZ, UP1, !UPT ;  /* 0x0000001f3f077290 */ /* 0x000fe20008ffe43f */
[----:B------:R0:W-:Y:S01]  /*96f0*/  UTMALDG.3D [UR8], [UR14], desc[UR4] ;  /* 0x000004080e0075b4 */ /* 0x0001e20008011000 */
[----:B------:R-:W-:Y:S01]  /*9700*/  UIADD3 UR32, UR18, 0x20100, URZ ;  /* 0x0002010012207890 */ /* 0x000fe2000fffe03f */
[----:B------:R-:W-:Y:S01]  /*9710*/  LOP3.LUT R5, R5, R12, RZ, 0x3c, !PT ;  /* 0x0000000c05057212 */ /* 0x000fe200078e3cff */
[----:B------:R-:W-:Y:S01]  /*9720*/  UIADD3 UR24, UR18, 0x22900, URZ ;  /* 0x0002290012187890 */ /* 0x000fe2000fffe03f */
[----:B------:R-:W-:Y:S01]  /*9730*/  SEL R6, R6, RZ, P1 ;  /* 0x000000ff06067207 */ /* 0x000fe20000800000 */
[----:B------:R-:W-:Y:S01]  /*9740*/  UIADD3 UR16, UR18, 0x25100, URZ ;  /* 0x0002510012107890 */ /* 0x000fe2000fffe03f */
[----:B------:R-:W-:Y:S01]  /*9750*/  UMOV UR57, UR9 ;  /* 0x0000000900397c82 */ /* 0x000fe20008000000 */
        /* <DEDUP_REMOVED lines=8> */
[----:B------:R1:W-:Y:S01]  /*97e0*/  UTMALDG.3D [UR56], [UR14], desc[UR4] ;  /* 0x000004380e0075b4 */ /* 0x0003e20008011000 */
[----:B------:R-:W-:Y:S01]  /*97f0*/  UMOV UR33, UR9 ;  /* 0x0000000900217c82 */ /* 0x000fe20008000000 */
[----:B------:R-:W-:Y:S01]  /*9800*/  UMOV UR34, UR10 ;  /* 0x0000000a00227c82 */ /* 0x000fe20008000000 */
[----:B------:R-:W-:Y:S01]  /*9810*/  UMOV UR36, UR12 ;  /* 0x0000000c00247c82 */ /* 0x000fe20008000000 */
[----:B------:R-:W-:Y:S01]  /*9820*/  UMOV UR25, UR9 ;  /* 0x0000000900197c82 */ /* 0x000fe20008000000 */
[----:B------:R-:W-:Y:S01]  /*9830*/  UMOV UR27, UR35 ;  /* 0x00000023001b7c82 */ /* 0x000fe20008000000 */
[----:B------:R-:W-:Y:S01]  /*9840*/  UMOV UR28, UR12 ;  /* 0x0000000c001c7c82 */ /* 0x000fe20008000000 */
[----:B------:R-:W-:Y:S01]  /*9850*/  UMOV UR26, UR58 ;  /* 0x0000003a001a7c82 */ /* 0x000fe20008000000 */
[----:B0-----:R-:W-:Y:S01]  /*9860*/  UIADD3 UR8, UR18, 0x27900, URZ ;  /* 0x0002790012087890 */ /* 0x001fe2000fffe03f */
[----:B------:R1:W-:Y:S01]  /*9870*/  UTMALDG.3D [UR48], [UR14], desc[UR4] ;  /* 0x000004300e0075b4 */ /* 0x0003e20008011000 */
[----:B------:R-:W-:Y:S01]  /*9880*/  UMOV UR17, UR9 ;  /* 0x0000000900117c82 */ /* 0x000fe20008000000 */
[----:B------:R-:W-:Y:S01]  /*9890*/  UMOV UR19, UR35 ;  /* 0x0000002300137c82 */ /* 0x000fe20008000000 */
[----:B------:R-:W-:Y:S01]  /*98a0*/  UMOV UR20, UR12 ;  /* 0x0000000c00147c82 */ /* 0x000fe20008000000 */
[----:B------:R-:W-:Y:S01]  /*98b0*/  UMOV UR18, UR50 ;  /* 0x0000003200127c82 */ /* 0x000fe20008000000 */
[----:B------:R-:W-:Y:S01]  /*98c0*/  UMOV UR11, UR35 ;  /* 0x00000023000b7c82 */ /* 0x000fe20008000000 */
[----:B------:R-:W-:Y:S01]  /*98d0*/  UMOV UR10, UR42 ;  /* 0x0000002a000a7c82 */ /* 0x000fe20008000000 */
[----:B------:R1:W-:Y:S01]  /*98e0*/  UTMALDG.3D [UR40], [UR14], desc[UR4] ;  /* 0x000004280e0075b4 */ /* 0x0003e20008011000 */
[----:B------:R1:W-:Y:S01]  /*98f0*/  UTMALDG.3D [UR32], [UR6], desc[UR4] ;  /* 0x00000420060075b4 */ /* 0x0003e20008011000 */
[----:B------:R1:W-:Y:S01]  /*9900*/  UTMALDG.3D [UR24], [UR6], desc[UR4] ;  /* 0x00000418060075b4 */ /* 0x0003e20008011000 */
[----:B------:R1:W-:Y:S01]  /*9910*/  UTMALDG.3D [UR16], [UR6], desc[UR4] ;  /* 0x00000410060075b4 */ /* 0x0003e20008011000 */
[----:B------:R1:W-:Y:S02]  /*9920*/  UTMALDG.3D [UR8], [UR6], desc[UR4] ;  /* 0x00000408060075b4 */ /* 0x0003e40008011000 */
[----:B-1----:R-:W-:Y:S05]  /*9930*/  @P3 BRA `(.L_x_121) ;  /* 0xfffffff800c03947 */ /* 0x002fea000383ffff */
.L_x_117:
[----:B------:R-:W-:Y:S05]  /*9940*/  BSYNC B1 ;  /* 0x0000000000017941 */ /* 0x000fea0003800000 */
.L_x_116:
[----:B------:R-:W-:Y:S01]  /*9950*/  LOP3.LUT P3, RZ, R11, 0xff, RZ, 0xc0, !PT ;  /* 0x000000ff0bff7812 */ /* 0x000fe2000786c0ff */
[----:B------:R-:W-:Y:S01]  /*9960*/  IMAD.IADD R0, R13, 0x1, R0 ;  /* 0x000000010d007824 */ /* 0x000fe200078e0200 */
[----:B------:R-:W-:Y:S01]  /*9970*/  IADD3 R16, P4, R16, UR22, RZ ;  /* 0x0000001610107c10 */ /* 0x000fe2000ff9e0ff */
[----:B------:R-:W-:Y:S01]  /*9980*/  ULDC.64 UR4, c[0x0][0x650] ;  /* 0x0001940000047ab9 */ /* 0x000fe20000000a00 */
[----:B------:R-:W-:Y:S01]  /*9990*/  BSSY B1, `(.L_x_122) ;  /* 0x000006b000017945 */ /* 0x000fe20003800000 */
[----:B------:R-:W-:Y:S01]  /*99a0*/  IMAD.MOV.U32 R7, RZ, RZ, -0x1 ;  /* 0xffffffffff077424 */ /* 0x000fe200078e00ff */
[----:B------:R-:W-:Y:S01]  /*99b0*/  SHF.R.U32.HI R4, RZ, 0x1, R0 ;  /* 0x00000001ff047819 */ /* 0x000fe20000011600 */
[----:B------:R-:W-:Y:S01]  /*99c0*/  IMAD.MOV.U32 R9, RZ, RZ, -0x1 ;  /* 0xffffffffff097424 */ /* 0x000fe200078e00ff */
[----:B------:R-:W-:Y:S01]  /*99d0*/  ISETP.GT.U32.AND P1, PT, R0, 0x1, PT ;  /* 0x000000010000780c */ /* 0x000fe20003f24070 */
[----:B------:R-:W-:Y:S01]  /*99e0*/  IMAD.MOV.U32 R8, RZ, RZ, -0x1 ;  /* 0xffffffffff087424 */ /* 0x000fe200078e00ff */
[----:B------:R-:W-:-:S02]  /*99f0*/  LOP3.LUT R4, R4, 0x1, RZ, 0xc0, !PT ;  /* 0x0000000104047812 */ /* 0x000fc400078ec0ff */
[----:B------:R-:W-:Y:S01]  /*9a00*/  ISETP.LT.U32.AND P1, PT, R13, 0x2, P1 ;  /* 0x000000020d00780c */ /* 0x000fe20000f21070 */
[----:B------:R-:W0:Y:S01]  /*9a10*/  @P3 S2R R6, SR_CgaCtaId ;  /* 0x0000000000063919 */ /* 0x000e220000008800 */
[----:B------:R-:W-:Y:S02]  /*9a20*/  @P3 MOV R5, 0x400 ;  /* 0x0000040000053802 */ /* 0x000fe40000000f00 */
[----:B------:R-:W-:Y:S02]  /*9a30*/  IADD3.X R17, R17, UR37, RZ, P4, !PT ;  /* 0x0000002511117c10 */ /* 0x000fe4000a7fe4ff */
[----:B------:R-:W-:Y:S02]  /*9a40*/  ISETP.GE.U32.AND P4, PT, R16, UR4, PT ;  /* 0x0000000410007c0c */ /* 0x000fe4000bf86070 */
[----:B------:R-:W-:Y:S02]  /*9a50*/  LOP3.LUT R0, R0, 0x1, RZ, 0xc0, !PT ;  /* 0x0000000100007812 */ /* 0x000fe400078ec0ff */
[----:B------:R-:W-:-:S02]  /*9a60*/  PRMT R11, RZ, 0x7610, R11 ;  /* 0x00007610ff0b7816 */ /* 0x000fc4000000000b */
[----:B0-----:R-:W-:-:S04]  /*9a70*/  @P3 LEA R5, R6, R5, 0x18 ;  /* 0x0000000506053211 */ /* 0x001fc800078ec0ff */
[----:B------:R0:W-:Y:S01]  /*9a80*/  @P3 SYNCS.ARRIVE.TRANS64.A1T0 RZ, [R5+URZ+0x38], RZ ;  /* 0x000038ff05ff39a7 */ /* 0x0001e2000810003f */
[----:B------:R-:W-:Y:S02]  /*9a90*/  ISETP.NE.U32.AND P3, PT, R4, 0x1, PT ;  /* 0x000000010400780c */ /* 0x000fe40003f65070 */
[----:B------:R-:W-:Y:S02]  /*9aa0*/  SEL R4, RZ, 0x1, !P1 ;  /* 0x00000001ff047807 */ /* 0x000fe40004800000 */
[----:B------:R-:W-:Y:S02]  /*9ab0*/  ISETP.GE.U32.AND.EX P1, PT, R17, UR5, PT, P4 ;  /* 0x0000000511007c0c */ /* 0x000fe4000bf26140 */
[----:B------:R-:W-:-:S04]  /*9ac0*/  ISETP.GT.U32.AND P3, PT, R13, 0x1, !P3 ;  /* 0x000000010d00780c */ /* 0x000fc80005f64070 */
[----:B0-----:R-:W-:-:S04]  /*9ad0*/  SEL R5, RZ, 0x1, !P3 ;  /* 0x00000001ff057807 */ /* 0x001fc80005800000 */
[--C-:B------:R-:W-:Y:S02]  /*9ae0*/  LOP3.LUT R3, R5, R3, R4.reuse, 0x96, !PT ;  /* 0x0000000305037212 */ /* 0x100fe400078e9604 */
[----:B------:R-:W-:Y:S01]  /*9af0*/  PRMT R4, RZ, 0x7610, R4 ;  /* 0x00007610ff047816 */ /* 0x000fe20000000004 */
[----:B------:R-:W-:Y:S06]  /*9b00*/  @P1 BRA `(.L_x_123) ;  /* 0x00000004004c1947 */ /* 0x000fec0003800000 */
[----:B------:R-:W-:Y:S01]  /*9b10*/  ULDC.64 UR4, c[0x0][0x628] ;  /* 0x00018a0000047ab9 */ /* 0x000fe20000000a00 */
[----:B------:R-:W0:Y:S01]  /*9b20*/  S2R R14, SR_CTAID.X ;  /* 0x00000000000e7919 */ /* 0x000e220000002500 */
[----:B------:R-:W-:Y:S01]  /*9b30*/  ISETP.NE.U32.AND P1, PT, RZ, UR4, PT ;  /* 0x00000004ff007c0c */ /* 0x000fe2000bf25070 */
[----:B------:R-:W-:Y:S01]  /*9b40*/  ULDC UR7, c[0x0][0x630] ;  /* 0x00018c0000077ab9 */ /* 0x000fe20000000800 */
[----:B------:R-:W-:Y:S01]  /*9b50*/  IMAD.MOV.U32 R4, RZ, RZ, R16 ;  /* 0x000000ffff047224 */ /* 0x000fe200078e0010 */
[----:B------:R-:W1:Y:S01]  /*9b60*/  S2R R12, SR_CTAID.Y ;  /* 0x00000000000c7919 */ /* 0x000e620000002600 */
[----:B------:R-:W-:Y:S01]  /*9b70*/  ISETP.NE.AND.EX P1, PT, RZ, UR5, PT, P1 ;  /* 0x00000005ff007c0c */ /* 0x000fe2000bf25310 */
[----:B------:R-:W-:-:S12]  /*9b80*/  IMAD.MOV.U32 R5, RZ, RZ, R17 ;  /* 0x000000ffff057224 */ /* 0x000fd800078e0011 */
[----:B------:R-:W-:Y:S05]  /*9b90*/  @!P1 BRA `(.L_x_124) ;  /* 0x0000000000289947 */ /* 0x000fea0003800000 */
[----:B------:R-:W-:Y:S02]  /*9ba0*/  ULDC UR6, c[0x0][0x634] ;  /* 0x00018d0000067ab9 */ /* 0x000fe40000000800 */
[----:B------:R-:W-:-:S05]  /*9bb0*/  IADD3 R9, P1, R16, UR6, RZ ;  /* 0x0000000610097c10 */ /* 0x000fca000ff3e0ff */
[----:B------:R-:W-:-:S04]  /*9bc0*/  IMAD.X R15, RZ, RZ, R17, P1 ;  /* 0x000000ffff0f7224 */ /* 0x000fc800008e0611 */
[----:B------:R-:W-:-:S04]  /*9bd0*/  IMAD.WIDE.U32 R6, R15, UR4, RZ ;  /* 0x000000040f067c25 */ /* 0x000fc8000f8e00ff */
[----:B------:R-:W-:-:S04]  /*9be0*/  IMAD.WIDE.U32 R6, P1, R9, UR5, R6 ;  /* 0x0000000509067c25 */ /* 0x000fc8000f820006 */
[----:B------:R-:W-:-:S04]  /*9bf0*/  IMAD.WIDE.U32 R8, R9, UR4, RZ ;  /* 0x0000000409087c25 */ /* 0x000fc8000f8e00ff */
[----:B------:R-:W-:Y:S01]  /*9c00*/  IMAD.X R5, RZ, RZ, RZ, P1 ;  /* 0x000000ffff057224 */ /* 0x000fe200008e06ff */
[----:B------:R-:W-:Y:S01]  /*9c10*/  IADD3 RZ, P1, R9, R6, RZ ;  /* 0x0000000609ff7210 */ /* 0x000fe20007f3e0ff */
[----:B------:R-:W-:-:S04]  /*9c20*/  IMAD.MOV.U32 R4, RZ, RZ, R7 ;  /* 0x000000ffff047224 */ /* 0x000fc800078e0007 */
[----:B------:R-:W-:-:S08]  /*9c30*/  IMAD.WIDE.U32.X R4, R15, UR5, R4, P1 ;  /* 0x000000050f047c25 */ /* 0x000fd000088e0404 */
.L_x_124:
[--C-:B------:R-:W-:Y:S01]  /*9c40*/  SHF.R.U64 R8, R4, UR7, R5.reuse ;  /* 0x0000000704087c19 */ /* 0x100fe20008001205 */
[----:B------:R-:W-:Y:S01]  /*9c50*/  ULDC.64 UR4, c[0x0][0x620] ;  /* 0x0001880000047ab9 */ /* 0x000fe20000000a00 */
[----:B------:R-:W-:Y:S01]  /*9c60*/  SHF.R.U32.HI R4, RZ, UR7, R5 ;  /* 0x00000007ff047c19 */ /* 0x000fe20008011605 */
[----:B------:R-:W2:Y:S01]  /*9c70*/  LDC R25, c[0x0][0x144] ;  /* 0x00005100ff197b82 */ /* 0x000ea20000000800 */
[----:B------:R-:W-:Y:S01]  /*9c80*/  IADD3 R7, P1, RZ, -R8, RZ ;  /* 0x80000008ff077210 */ /* 0x000fe20007f3e0ff */
[----:B------:R-:W-:Y:S01]  /*9c90*/  ULDC.64 UR8, c[0x0][0x640] ;  /* 0x0001900000087ab9 */ /* 0x000fe20000000a00 */
[----:B0-----:R-:W-:Y:S01]  /*9ca0*/  I2FP.F32.U32 R9, R14 ;  /* 0x0000000e00097245 */ /* 0x001fe20000201000 */
[----:B------:R-:W-:Y:S02]  /*9cb0*/  ULDC UR6, c[0x0][0x608] ;  /* 0x0001820000067ab9 */ /* 0x000fe40000000800 */
[----:B------:R-:W-:Y:S01]  /*9cc0*/  IMAD.X R4, RZ, RZ, ~R4, P1 ;  /* 0x000000ffff047224 */ /* 0x000fe200008e0e04 */
[----:B------:R-:W-:Y:S01]  /*9cd0*/  ISETP.NE.U32.AND P1, PT, RZ, UR8, PT ;  /* 0x00000008ff007c0c */ /* 0x000fe2000bf25070 */
[----:B------:R-:W0:Y:S02]  /*9ce0*/  LDC R21, c[0x0][0x148] ;  /* 0x00005200ff157b82 */ /* 0x000e240000000800 */
[----:B------:R-:W-:Y:S01]  /*9cf0*/  IMAD R6, R4, UR4, RZ ;  /* 0x0000000404067c24 */ /* 0x000fe2000f8e02ff */
[----:B------:R-:W-:Y:S01]  /*9d00*/  ISETP.NE.AND.EX P1, PT, RZ, UR9, PT, P1 ;  /* 0x00000009ff007c0c */ /* 0x000fe2000bf25310 */
[----:B------:R-:W-:Y:S01]  /*9d10*/  IMAD.WIDE.U32 R4, R7, UR4, R16 ;  /* 0x0000000407047c25 */ /* 0x000fe2000f8e0010 */
[----:B------:R-:W-:-:S03]  /*9d20*/  ULDC UR4, c[0x0][0x150] ;  /* 0x0000540000047ab9 */ /* 0x000fc60000000800 */
[----:B------:R-:W-:Y:S02]  /*9d30*/  IMAD R7, R7, UR5, R6 ;  /* 0x0000000507077c24 */ /* 0x000fe4000f8e0206 */
[----:B------:R-:W-:Y:S01]  /*9d40*/  FMUL R6, R9, UR4 ;  /* 0x0000000409067c20 */ /* 0x000fe20008400000 */
[----:B------:R-:W-:Y:S01]  /*9d50*/  ULDC UR4, c[0x0][0x618] ;  /* 0x0001860000047ab9 */ /* 0x000fe20000000800 */
[----:B------:R-:W-:Y:S01]  /*9d60*/  ULDC UR5, c[0x0][0x154] ;  /* 0x0000550000057ab9 */ /* 0x000fe20000000800 */
[----:B------:R-:W-:-:S03]  /*9d70*/  IMAD.IADD R5, R5, 0x1, R7 ;  /* 0x0000000105057824 */ /* 0x000fc600078e0207 */
[----:B------:R-:W3:Y:S02]  /*9d80*/  F2I.U32.TRUNC.NTZ R6, R6 ;  /* 0x0000000600067305 */ /* 0x000ee4000020f000 */
[----:B------:R-:W-:Y:S02]  /*9d90*/  SHF.R.U64 R9, R4, UR4, R5 ;  /* 0x0000000404097c19 */ /* 0x000fe40008001205 */
[----:B-1----:R-:W-:-:S05]  /*9da0*/  I2FP.F32.U32 R4, R12 ;  /* 0x0000000c00047245 */ /* 0x002fca0000201000 */
[----:B------:R-:W-:Y:S01]  /*9db0*/  FMUL R22, R4, UR5 ;  /* 0x0000000504167c20 */ /* 0x000fe20008400000 */
[----:B------:R-:W-:Y:S01]  /*9dc0*/  SHF.R.U32.HI R4, RZ, UR4, R5 ;  /* 0x00000004ff047c19 */ /* 0x000fe20008011605 */
[----:B------:R-:W-:-:S03]  /*9dd0*/  ULDC UR4, c[0x0][0x658] ;  /* 0x0001960000047ab9 */ /* 0x000fc60000000800 */
[--C-:B------:R-:W-:Y:S01]  /*9de0*/  SHF.R.U64 R20, R9, UR6, R4.reuse ;  /* 0x0000000609147c19 */ /* 0x100fe20008001204 */
[----:B------:R-:W1:Y:S01]  /*9df0*/  F2I.U32.TRUNC.NTZ R22, R22 ;  /* 0x0000001600167305 */ /* 0x000e62000020f000 */
[----:B------:R-:W-:Y:S01]  /*9e00*/  SHF.R.U32.HI R5, RZ, UR6, R4 ;  /* 0x00000006ff057c19 */ /* 0x000fe20008011604 */
[----:B---3--:R-:W-:-:S03]  /*9e10*/  IMAD.MOV R6, RZ, RZ, -R6 ;  /* 0x000000ffff067224 */ /* 0x008fc600078e0a06 */
[--C-:B------:R-:W-:Y:S01]  /*9e20*/  SHF.R.U64 R15, R20, UR4, R5.reuse ;  /* 0x00000004140f7c19 */ /* 0x100fe20008001205 */
[----:B--2---:R-:W-:Y:S01]  /*9e30*/  IMAD R14, R25, R6, R14 ;  /* 0x00000006190e7224 */ /* 0x004fe200078e020e */
[----:B------:R-:W-:-:S03]  /*9e40*/  SHF.R.U32.HI R23, RZ, UR4, R5 ;  /* 0x00000004ff177c19 */ /* 0x000fc60008011605 */
[----:B------:R-:W-:Y:S02]  /*9e50*/  IMAD.MOV.U32 R4, RZ, RZ, R15 ;  /* 0x000000ffff047224 */ /* 0x000fe400078e000f */
[----:B------:R-:W-:Y:S01]  /*9e60*/  IMAD.MOV.U32 R5, RZ, RZ, R23 ;  /* 0x000000ffff057224 */ /* 0x000fe200078e0017 */
[----:B-1----:R-:W-:Y:S06]  /*9e70*/  @!P1 BRA `(.L_x_125) ;  /* 0x0000000000289947 */ /* 0x002fec0003800000 */
[----:B------:R-:W-:Y:S02]  /*9e80*/  ULDC UR4, c[0x0][0x64c] ;  /* 0x0001930000047ab9 */ /* 0x000fe40000000800 */
[----:B------:R-:W-:-:S05]  /*9e90*/  IADD3 R5, P1, R15, UR4, RZ ;  /* 0x000000040f057c10 */ /* 0x000fca000ff3e0ff */
[----:B------:R-:W-:-:S04]  /*9ea0*/  IMAD.X R23, RZ, RZ, R23, P1 ;  /* 0x000000ffff177224 */ /* 0x000fc800008e0617 */
[----:B------:R-:W-:-:S04]  /*9eb0*/  IMAD.WIDE.U32 R6, R23, UR8, RZ ;  /* 0x0000000817067c25 */ /* 0x000fc8000f8e00ff */
[----:B------:R-:W-:-:S04]  /*9ec0*/  IMAD.WIDE.U32 R6, P1, R5, UR9, R6 ;  /* 0x0000000905067c25 */ /* 0x000fc8000f820006 */
[----:B------:R-:W-:-:S04]  /*9ed0*/  IMAD.WIDE.U32 R4, R5, UR8, RZ ;  /* 0x0000000805047c25 */ /* 0x000fc8000f8e00ff */
[----:B------:R-:W-:Y:S01]  /*9ee0*/  IMAD.MOV.U32 R4, RZ, RZ, R7 ;  /* 0x000000ffff047224 */ /* 0x000fe200078e0007 */
[----:B------:R-:W-:Y:S01]  /*9ef0*/  IADD3 RZ, P3, R5, R6, RZ ;  /* 0x0000000605ff7210 */ /* 0x000fe20007f7e0ff */
[----:B------:R-:W-:-:S04]  /*9f00*/  IMAD.X R5, RZ, RZ, RZ, P1 ;  /* 0x000000ffff057224 */ /* 0x000fc800008e06ff */
[----:B------:R-:W-:-:S08]  /*9f10*/  IMAD.WIDE.U32.X R4, R23, UR9, R4, P3 ;  /* 0x0000000917047c25 */ /* 0x000fd000098e0404 */
.L_x_125:
[----:B------:R-:W-:Y:S01]  /*9f20*/  ISETP.NE.AND P1, PT, R2, 0x1, PT ;  /* 0x000000010200780c */ /* 0x000fe20003f25270 */
[----:B------:R-:W-:Y:S01]  /*9f30*/  ULDC UR4, c[0x0][0x648] ;  /* 0x0001920000047ab9 */ /* 0x000fe20000000800 */
[----:B------:R-:W-:Y:S01]  /*9f40*/  LOP3.LUT R20, R20, UR29, RZ, 0xc0, !PT ;  /* 0x0000001d14147c12 */ /* 0x000fe2000f8ec0ff */
[----:B------:R-:W-:Y:S01]  /*9f50*/  IMAD.MOV R22, RZ, RZ, -R22 ;  /* 0x000000ffff167224 */ /* 0x000fe200078e0a16 */
[----:B------:R-:W-:Y:S01]  /*9f60*/  SHF.R.U64 R5, R4, UR4, R5 ;  /* 0x0000000404057c19 */ /* 0x000fe20008001205 */
[----:B------:R-:W-:Y:S01]  /*9f70*/  ULDC UR4, c[0x0][0x638] ;  /* 0x00018e0000047ab9 */ /* 0x000fe20000000800 */
[----:B------:R-:W-:Y:S01]  /*9f80*/  LOP3.LUT R6, R9, UR13, RZ, 0xc0, !PT ;  /* 0x0000000d09067c12 */ /* 0x000fe2000f8ec0ff */
[----:B------:R-:W-:Y:S02]  /*9f90*/  ULDC UR5, c[0x0][0x610] ;  /* 0x0001840000057ab9 */ /* 0x000fe40000000800 */
[----:B------:R-:W-:Y:S02]  /*9fa0*/  IMAD.MOV R4, RZ, RZ, -R5 ;  /* 0x000000ffff047224 */ /* 0x000fe400078e0a05 */
[----:B------:R-:W-:-:S02]  /*9fb0*/  IMAD R5, R5, UR21, R20 ;  /* 0x0000001505057c24 */ /* 0x000fc4000f8e0214 */
[----:B0-----:R-:W-:Y:S02]  /*9fc0*/  @P1 IMAD R14, R21, R22, R12 ;  /* 0x00000016150e1224 */ /* 0x001fe400078e020c */
[----:B------:R-:W-:Y:S01]  /*9fd0*/  IMAD R15, R4, UR4, R15 ;  /* 0x00000004040f7c24 */ /* 0x000fe2000f8e020f */
[----:B------:R-:W-:Y:S01]  /*9fe0*/  ULDC UR4, c[0x0][0x600] ;  /* 0x0001800000047ab9 */ /* 0x000fe20000000800 */
[----:B------:R-:W-:Y:S02]  /*9ff0*/  IMAD R14, R5, UR5, R14 ;  /* 0x00000005050e7c24 */ /* 0x000fe4000f8e020e */
[----:B------:R-:W-:Y:S02]  /*a000*/  IMAD R15, R15, UR4, R6 ;  /* 0x000000040f0f7c24 */ /* 0x000fe4000f8e0206 */
[----:B------:R-:W-:-:S03]  /*a010*/  IMAD.MOV.U32 R4, RZ, RZ, 0x1 ;  /* 0x00000001ff047424 */ /* 0x000fc600078e00ff */
[----:B------:R-:W-:Y:S02]  /*a020*/  SEL R9, R15, R14, !P1 ;  /* 0x0000000e0f097207 */ /* 0x000fe40004800000 */
[----:B------:R-:W-:-:S07]  /*a030*/  SEL R7, R14, R15, !P1 ;  /* 0x0000000f0e077207 */ /* 0x000fce0004800000 */
.L_x_123:
[----:B------:R-:W-:Y:S05]  /*a040*/  BSYNC B1 ;  /* 0x0000000000017941 */ /* 0x000fea0003800000 */
.L_x_122:
[----:B------:R-:W-:-:S13]  /*a050*/  LOP3.LUT P1, RZ, R4, 0xff, RZ, 0xc0, !PT ;  /* 0x000000ff04ff7812 */ /* 0x000fda000782c0ff */
[----:B------:R-:W-:Y:S05]  /*a060*/  @P1 BRA `(.L_x_126) ;  /* 0xfffffff000c01947 */ /* 0x000fea000383ffff */
[----:B------:R-:W-:Y:S05]  /*a070*/  BSYNC B0 ;  /* 0x0000000000007941 */ /* 0x000fea0003800000 */
.L_x_114:
[----:B------:R-:W-:-:S03]  /*a080*/  UMOV UR4, 0xffffffff ;  /* 0xffffffff00047882 */ /* 0x000fc60000000000 */
[----:B------:R-:W-:Y:S05]  /*a090*/  BRA.DIV UR4, `(.L_x_127) ;  /* 0x0000000204d07947 */ /* 0x000fea000b800000 */
[----:B------:R-:W-:-:S13]  /*a0a0*/  ELECT P6, URZ, PT ;  /* 0x00000000003f782f */ /* 0x000fda00038c0000 */
.L_x_139:
[----:B------:R-:W-:Y:S04]  /*a0b0*/  BSSY B0, `(.L_x_128) ;  /* 0x0000019000007945 */ /* 0x000fe80003800000 */
[----:B------:R-:W-:Y:S05]  /*a0c0*/  @!P6 BRA `(.L_x_129) ;  /* 0x00000000005ce947 */ /* 0x000fea0003800000 */
[----:B------:R-:W-:-:S04]  /*a0d0*/  LOP3.LUT R19, R19, 0x2, RZ, 0xfc, !PT ;  /* 0x0000000213137812 */ /* 0x000fc800078efcff */
[----:B------:R-:W-:-:S13]  /*a0e0*/  ISETP.NE.AND P0, PT, R19, 0x3, PT ;  /* 0x000000031300780c */ /* 0x000fda0003f05270 */
[----:B------:R-:W-:Y:S05]  /*a0f0*/  @!P0 BRA `(.L_x_130) ;  /* 0x0000000000048947 */ /* 0x000fea0003800000 */
[----:B------:R-:W-:Y:S01]  /*a100*/  BPT.TRAP 0x1 ;  /* 0x000000040000795c */ /* 0x000fe20000300000 */
.L_x_130:
[----:B------:R-:W0:Y:S01]  /*a110*/  S2R R5, SR_CgaCtaId ;  /* 0x0000000000057919 */ /* 0x000e220000008800 */
[----:B------:R-:W-:Y:S02]  /*a120*/  MOV R2, 0x400 ;  /* 0x0000040000027802 */ /* 0x000fe40000000f00 */
[----:B------:R-:W-:Y:S02]  /*a130*/  SHF.L.U32 R4, R3, 0x1f, RZ ;  /* 0x0000001f03047819 */ /* 0x000fe400000006ff */
[----:B0-----:R-:W-:-:S05]  /*a140*/  LEA R5, R5, R2, 0x18 ;  /* 0x0000000205057211 */ /* 0x001fca00078ec0ff */
[----:B------:R-:W-:-:S04]  /*a150*/  VIADD R5, R5, 0x10 ;  /* 0x0000001005057836 */ /* 0x000fc80000000000 */
[C---:B------:R-:W-:Y:S02]  /*a160*/  IMAD R7, R0.reuse, 0x8, R5 ;  /* 0x0000000800077824 */ /* 0x040fe400078e0205 */
[----:B------:R-:W-:Y:S02]  /*a170*/  VIADD R0, R0, 0x1 ;  /* 0x0000000100007836 */ /* 0x000fe40000000000 */
[----:B------:R-:W0:Y:S03]  /*a180*/  SYNCS.PHASECHK.TRANS64.TRYWAIT P0, [R7+URZ], R4 ;  /* 0x00000004070075a7 */ /* 0x000e26000800017f */
[----:B------:R-:W-:-:S04]  /*a190*/  ISETP.NE.AND P1, PT, R0, 0x2, PT ;  /* 0x000000020000780c */ /* 0x000fc80003f25270 */
[----:B------:R-:W-:Y:S02]  /*a1a0*/  SEL R2, RZ, 0x1, P1 ;  /* 0x00000001ff027807 */ /* 0x000fe40000800000 */
[----:B------:R-:W-:Y:S02]  /*a1b0*/  SEL R0, R0, RZ, P1 ;  /* 0x000000ff00007207 */ /* 0x000fe40000800000 */
[----:B------:R-:W-:Y:S01]  /*a1c0*/  LOP3.LUT R2, R3, R2, RZ, 0x3c, !PT ;  /* 0x0000000203027212 */ /* 0x000fe200078e3cff */
[----:B0-----:R-:W-:Y:S06]  /*a1d0*/  @!P0 BRA `(.L_x_131) ;  /* 0x0000000000a08947 */ /* 0x001fec0003800000 */
.L_x_140:
[----:B------:R-:W-:Y:S01]  /*a1e0*/  IMAD R5, R0, 0x8, R5 ;  /* 0x0000000800057824 */ /* 0x000fe200078e0205 */
[----:B------:R-:W-:-:S07]  /*a1f0*/  SHF.L.U32 R0, R2, 0x1f, RZ ;  /* 0x0000001f02007819 */ /* 0x000fce00000006ff */
.L_x_132:
[----:B-1----:R1:W2:Y:S02]  /*a200*/  SYNCS.PHASECHK.TRANS64.TRYWAIT P0, [R5+URZ], R0 ;  /* 0x00000000050075a7 */ /* 0x0022a4000800017f */
[----:B--2---:R-:W-:Y:S05]  /*a210*/  @!P0 NANOSLEEP.SYNCS 0x989680 ;  /* 0x009896800000895d */ /* 0x004fea0003900000 */
[----:B------:R-:W2:Y:S02]  /*a220*/  @!P0 SYNCS.PHASECHK.TRANS64 P0, [R5+URZ], R0 ;  /* 0x00000000050085a7 */ /* 0x000ea4000800007f */
[----:B--2---:R-:W-:Y:S05]  /*a230*/  @!P0 BRA `(.L_x_132) ;  /* 0xfffffffc00f08947 */ /* 0x004fea000383ffff */
.L_x_129:
[----:B------:R-:W-:Y:S05]  /*a240*/  BSYNC B0 ;  /* 0x0000000000007941 */ /* 0x000fea0003800000 */
.L_x_128:
[----:B------:R-:W-:Y:S05]  /*a250*/  EXIT ;  /* 0x000000000000794d */ /* 0x000fea0003800000 */
.L_x_17:
[----:B---3--:R3:W4:Y:S02]  /*a260*/  SYNCS.PHASECHK.TRANS64.TRYWAIT P1, [R3+URZ], R0 ;  /* 0x00000000030075a7 */ /* 0x008724000802017f */
[----:B----4-:R-:W-:Y:S05]  /*a270*/  @!P1 NANOSLEEP.SYNCS 0x989680 ;  /* 0x009896800000995d */ /* 0x010fea0003900000 */
[----:B------:R-:W4:Y:S02]  /*a280*/  @!P1 SYNCS.PHASECHK.TRANS64 P1, [R3+URZ], R0 ;  /* 0x00000000030095a7 */ /* 0x000f24000802007f */
[----:B----4-:R-:W-:Y:S05]  /*a290*/  @!P1 BRA `(.L_x_17) ;  /* 0xfffffffc00f09947 */ /* 0x010fea000383ffff */
[----:B------:R-:W-:Y:S05]  /*a2a0*/  BRA `(.L_x_16) ;  /* 0xffffff6c00c87947 */ /* 0x000fea000383ffff */
.L_x_22:
[----:B-1----:R-:W-:-:S04]  /*a2b0*/  IMAD.U32 R4, RZ, RZ, UR9 ;  /* 0x00000009ff047e24 */ /* 0x002fc8000f8e00ff */
[----:B------:R1:W2:Y:S03]  /*a2c0*/  SYNCS.PHASECHK.TRANS64.TRYWAIT P1, [R4+URZ], R3 ;  /* 0x00000003040075a7 */ /* 0x0002a6000802017f */
[----:B--2---:R-:W-:Y:S05]  /*a2d0*/  @!P1 NANOSLEEP.SYNCS 0x989680 ;  /* 0x009896800000995d */ /* 0x004fea0003900000 */
[----:B------:R-:W2:Y:S02]  /*a2e0*/  @!P1 SYNCS.PHASECHK.TRANS64 P1, [R4+URZ], R3 ;  /* 0x00000003040095a7 */ /* 0x000ea4000802007f */
[----:B--2---:R-:W-:Y:S05]  /*a2f0*/  @!P1 BRA `(.L_x_22) ;  /* 0xfffffffc00ec9947 */ /* 0x004fea000383ffff */
[----:B------:R-:W-:Y:S05]  /*a300*/  BRA `(.L_x_21) ;  /* 0xffffff9000487947 */ /* 0x000fea000383ffff */
.L_x_115:
[----:B------:R-:W-:Y:S01]  /*a310*/  BSSY B1, `(.L_x_133) ;  /* 0x0000006000017945 */ /* 0x000fe20003800000 */
[----:B------:R-:W-:-:S07]  /*a320*/  IMAD.MOV.U32 R15, RZ, RZ, -0x1 ;  /* 0xffffffffff0f7424 */ /* 0x000fce00078e00ff */
[----:B------:R-:W-:Y:S05]  /*a330*/  WARPSYNC.COLLECTIVE R15, `(.L_x_134) ;  /* 0x000000000f0c7348 */ /* 0x000fea0003c00000 */
[----:B------:R-:W-:Y:S02]  /*a340*/  ELECT P6, UR62, PT ;  /* 0x00000000003e782f */ /* 0x000fe400038c0000 */
[----:B------:R-:W-:Y:S01]  /*a350*/  MOV R14, UR62 ;  /* 0x0000003e000e7c02 */ /* 0x000fe20008000f00 */
[----:B------:R-:W-:Y:S10]  /*a360*/  ENDCOLLECTIVE ;  /* 0x000000000000791b */ /* 0x000ff40003800000 */
.L_x_134:
[----:B------:R-:W-:Y:S05]  /*a370*/  BSYNC B1 ;  /* 0x0000000000017941 */ /* 0x000fea0003800000 */
.L_x_133:
[----:B------:R-:W-:Y:S05]  /*a380*/  BRA `(.L_x_135) ;  /* 0xfffffff000047947 */ /* 0x000fea000383ffff */
.L_x_118:
[----:B0-----:R0:W1:Y:S02]  /*a390*/  SYNCS.PHASECHK.TRANS64.TRYWAIT P1, [R12+URZ+0x10], R7 ;  /* 0x000010070c0075a7 */ /* 0x001064000802017f */
[----:B-1----:R-:W-:Y:S05]  /*a3a0*/  @!P1 NANOSLEEP.SYNCS 0x989680 ;  /* 0x009896800000995d */ /* 0x002fea0003900000 */
[----:B------:R-:W1:Y:S02]  /*a3b0*/  @!P1 SYNCS.PHASECHK.TRANS64 P1, [R12+URZ+0x10], R7 ;  /* 0x000010070c0095a7 */ /* 0x000e64000802007f */
[----:B-1----:R-:W-:Y:S05]  /*a3c0*/  @!P1 BRA `(.L_x_118) ;  /* 0xfffffffc00f09947 */ /* 0x002fea000383ffff */
[----:B------:R-:W-:Y:S05]  /*a3d0*/  BRA `(.L_x_136) ;  /* 0xfffffff000387947 */ /* 0x000fea000383ffff */
.L_x_127:
[----:B------:R-:W-:Y:S01]  /*a3e0*/  BSSY B0, `(.L_x_137) ;  /* 0x0000006000007945 */ /* 0x000fe20003800000 */
[----:B------:R-:W-:-:S07]  /*a3f0*/  IMAD.MOV.U32 R15, RZ, RZ, -0x1 ;  /* 0xffffffffff0f7424 */ /* 0x000fce00078e00ff */
[----:B------:R-:W-:Y:S05]  /*a400*/  WARPSYNC.COLLECTIVE R15, `(.L_x_138) ;  /* 0x000000000f0c7348 */ /* 0x000fea0003c00000 */
[----:B------:R-:W-:Y:S02]  /*a410*/  ELECT P6, UR62, PT ;  /* 0x00000000003e782f */ /* 0x000fe400038c0000 */
[----:B------:R-:W-:Y:S01]  /*a420*/  MOV R14, UR62 ;  /* 0x0000003e000e7c02 */ /* 0x000fe20008000f00 */
[----:B------:R-:W-:Y:S10]  /*a430*/  ENDCOLLECTIVE ;  /* 0x000000000000791b */ /* 0x000ff40003800000 */
.L_x_138:
[----:B------:R-:W-:Y:S05]  /*a440*/  BSYNC B0 ;  /* 0x0000000000007941 */ /* 0x000fea0003800000 */
.L_x_137:
[----:B------:R-:W-:Y:S05]  /*a450*/  BRA `(.L_x_139) ;  /* 0xfffffffc00147947 */ /* 0x000fea000383ffff */
.L_x_131:
[----:B0-----:R0:W1:Y:S02]  /*a460*/  SYNCS.PHASECHK.TRANS64.TRYWAIT P0, [R7+URZ], R4 ;  /* 0x00000004070075a7 */ /* 0x001064000800017f */
[----:B-1----:R-:W-:Y:S05]  /*a470*/  @!P0 NANOSLEEP.SYNCS 0x989680 ;  /* 0x009896800000895d */ /* 0x002fea0003900000 */
[----:B------:R-:W1:Y:S02]  /*a480*/  @!P0 SYNCS.PHASECHK.TRANS64 P0, [R7+URZ], R4 ;  /* 0x00000004070085a7 */ /* 0x000e64000800007f */
[----:B-1----:R-:W-:Y:S05]  /*a490*/  @!P0 BRA `(.L_x_131) ;  /* 0xfffffffc00f08947 */ /* 0x002fea000383ffff */
[----:B------:R-:W-:Y:S05]  /*a4a0*/  BRA `(.L_x_140) ;  /* 0xfffffffc004c7947 */ /* 0x000fea000383ffff */
.L_x_141:
[----:B------:R-:W-:-:S00]  /*a4b0*/  BRA `(.L_x_141) ;  /* 0xfffffffc00fc7947 */ /* 0x000fc0000383ffff */
[----:B------:R-:W-:-:S00]  /*a4c0*/  NOP ;  /* 0x0000000000007918 */ /* 0x000fc00000000000 */
        /* <DEDUP_REMOVED lines=11> */
.L_x_142:


//--------------------- .nv.global.init           --------------------------
	.section	.nv.global.init,"aw",@progbits
.nv.global.init:
	.type		$str$22,@object
	.size		$str$22,($str$23 - $str$22)
$str$22:
        /*0000*/ 	.byte	0x6b, 0x5f, 0x74, 0x69, 0x6c, 0x65, 0x5f, 0x63, 0x6f, 0x75, 0x6e, 0x74, 0x20, 0x3e, 0x3d, 0x20
        /*0010*/ 	.byte	0x31, 0x00
	.type		$str$23,@object
	.size		$str$23,(__unnamed_1 - $str$23)
$str$23:
        /*0012*/ 	.byte	0x2f, 0x74, 0x6d, 0x70, 0x2f, 0x63, 0x75, 0x74, 0x6c, 0x61, 0x73, 0x73, 0x5f, 0x73, 0x77, 0x65
        /*0022*/ 	.byte	0x65, 0x70, 0x5f, 0x73, 0x72, 0x63, 0x2f, 0x69, 0x6e, 0x63, 0x6c, 0x75, 0x64, 0x65, 0x2f, 0x63
        /*0032*/ 	.byte	0x75, 0x74, 0x6c, 0x61, 0x73, 0x73, 0x2f, 0x67, 0x65, 0x6d, 0x6d, 0x2f, 0x63, 0x6f, 0x6c, 0x6c
        /*0042*/ 	.byte	0x65, 0x63, 0x74, 0x69, 0x76, 0x65, 0x2f, 0x73, 0x6d, 0x39, 0x30, 0x5f, 0x6d, 0x6d, 0x61, 0x5f
        /*0052*/ 	.byte	0x74, 0x6d, 0x61, 0x5f, 0x67, 0x6d, 0x6d, 0x61, 0x5f, 0x73, 0x73, 0x5f, 0x77, 0x61, 0x72, 0x70
        /*0062*/ 	.byte	0x73, 0x70, 0x65, 0x63, 0x69, 0x61, 0x6c, 0x69, 0x7a, 0x65, 0x64, 0x2e, 0x68, 0x70, 0x70, 0x00
	.type		__unnamed_1,@object
	.size		__unnamed_1,(.L_0 - __unnamed_1)
__unnamed_1:
        /*0072*/ 	.byte	0x76, 0x6f, 0x69, 0x64, 0x20, 0x63, 0x75, 0x74, 0x6c, 0x61, 0x73, 0x73, 0x3a, 0x3a, 0x67, 0x65
        /* <DEDUP_REMOVED lines=179> */
        /*0bb2*/ 	.byte	0x64, 0x65, 0x6e, 0x74, 0x69, 0x74, 0x79, 0x5d, 0x00
.L_0:


//--------------------- .nv.shared._ZN7cutlass13device_kernelINS_4gemm6kernel13GemmUniversalIN4cute5tupleIJiiiiEEENS1_10collective13CollectiveMmaINS1_34MainloopSm90TmaGmmaWarpSpecializedILi2ENS5_IJNS4_1CILi1EEESB_SB_EEENS1_35KernelTmaWarpSpecializedCooperativeEEENS5_IJNSA_ILi128EEENSA_ILi80EEENSA_ILi256EEEEEENS_6half_tENS5_IJlSB_lEEESJ_SK_NS4_8TiledMMAINS4_8MMA_AtomIJNS4_4SM904GMMA25MMA_64x16x16_F32F16F16_SSILNSO_5MajorE0ELSQ_0ELNSO_7ScaleInE1ELSR_1EEEEEENS4_6LayoutINS5_IJNSA_ILi2EEESB_SB_EEENS5_IJSB_NSA_ILi0EEESX_EEEEENS5_IJNS4_10UnderscoreES10_S10_EEEEENS4_13SM90_TMA_LOADENS4_14ComposedLayoutINS4_7SwizzleILi3ELi4ELi3EEENS4_18smem_ptr_flag_bitsILi16EEENSU_INS5_IJNSA_ILi8EEENSA_ILi64EEEEEENS5_IJS1A_SB_EEEEEEEvNS4_8identityES13_S1E_vS1F_EENS_8epilogue10collective6detail29Sm90TmaWarpSpecializedAdapterINS1I_15DefaultEpilogueISJ_SK_SK_NS1H_6thread17LinearCombinationISJ_Li1EffLNS1M_9ScaleType4KindE0ELNS_15FloatRoundStyleE2ESJ_EENS1_15EpilogueDefaultEEEEEvvEEEEvNT_6ParamsE --------------------------
	.section	.nv.shared._ZN7cutlass13device_kernelINS_4gemm6kernel13GemmUniversalIN4cute5tupleIJiiiiEEENS1_10collective13CollectiveMmaINS1_34MainloopSm90TmaGmmaWarpSpecializedILi2ENS5_IJNS4_1CILi1EEESB_SB_EEENS1_35KernelTmaWarpSpecializedCooperativeEEENS5_IJNSA_ILi128EEENSA_ILi80EEENSA_ILi256EEEEEENS_6half_tENS5_IJlSB_lEEESJ_SK_NS4_8TiledMMAINS4_8MMA_AtomIJNS4_4SM904GMMA25MMA_64x16x16_F32F16F16_SSILNSO_5MajorE0ELSQ_0ELNSO_7ScaleInE1ELSR_1EEEEEENS4_6LayoutINS5_IJNSA_ILi2EEESB_SB_EEENS5_IJSB_NSA_ILi0EEESX_EEEEENS5_IJNS4_10UnderscoreES10_S10_EEEEENS4_13SM90_TMA_LOADENS4_14ComposedLayoutINS4_7SwizzleILi3ELi4ELi3EEENS4_18smem_ptr_flag_bitsILi16EEENSU_INS5_IJNSA_ILi8EEENSA_ILi64EEEEEENS5_IJS1A_SB_EEEEEEEvNS4_8identityES13_S1E_vS1F_EENS_8epilogue10collective6detail29Sm90TmaWarpSpecializedAdapterINS1I_15DefaultEpilogueISJ_SK_SK_NS1H_6thread17LinearCombinationISJ_Li1EffLNS1M_9ScaleType4KindE0ELNS_15FloatRoundStyleE2ESJ_EENS1_15EpilogueDefaultEEEEEvvEEEEvNT_6ParamsE,"aw",@nobits
	.sectionflags	@""
	.align	16
	.zero		1024


//--------------------- .nv.shared.reserved.0     --------------------------
	.section	.nv.shared.reserved.0,"aw",@nobits
	.weak		__nv_reservedSMEM_offset_0_alias
	.size		__nv_reservedSMEM_offset_0_alias, 0, 0
	.other		__nv_reservedSMEM_offset_0_alias,@"STO_CUDA_RESERVED_SHARED STV_DEFAULT"
__nv_reservedSMEM_offset_0_alias:
	.zero		0


//--------------------- .nv.global                --------------------------
	.section	.nv.global,"aw",@nobits
.nv.global:
	.type		_ZN40_INTERNAL_08bcdf82_4_k_cu_39c828e0_106514cute1_E,@object
	.size		_ZN40_INTERNAL_08bcdf82_4_k_cu_39c828e0_106514cute1_E,(_ZN40_INTERNAL_08bcdf82_4_k_cu_39c828e0_106514cuda3std3__45__cpo6cbeginE - _ZN40_INTERNAL_08bcdf82_4_k_cu_39c828e0_106514cute1_E)
_ZN40_INTERNAL_08bcdf82_4_k_cu_39c828e0_106514cute1_E:
	.zero		1
	.type		_ZN40_INTERNAL_08bcdf82_4_k_cu_39c828e0_106514cuda3std3__45__cpo6cbeginE,@object
	.size		_ZN40_INTERNAL_08bcdf82_4_k_cu_39c828e0_106514cuda3std3__45__cpo6cbeginE,(_ZN40_INTERNAL_08bcdf82_4_k_cu_39c828e0_106514cuda3std3__48in_placeE - _ZN40_INTERNAL_08bcdf82_4_k_cu_39c828e0_106514cuda3std3__45__cpo6cbeginE)
_ZN40_INTERNAL_08bcdf82_4_k_cu_39c828e0_106514cuda3std3__45__cpo6cbeginE:
	.zero		1
	.type		_ZN40_INTERNAL_08bcdf82_4_k_cu_39c828e0_106514cuda3std3__48in_placeE,@object
	.size		_ZN40_INTERNAL_08bcdf82_4_k_cu_39c828e0_106514cuda3std3__48in_placeE,(_ZN40_INTERNAL_08bcdf82_4_k_cu_39c828e0_106514cuda3std6ranges3__45__cpo9iter_moveE - _ZN40_INTERNAL_08bcdf82_4_k_cu_39c828e0_106514cuda3std3__48in_placeE)
_ZN40_INTERNAL_08bcdf82_4_k_cu_39c828e0_106514cuda3std3__48in_placeE:
	.zero		1
	.type		_ZN40_INTERNAL_08bcdf82_4_k_cu_39c828e0_106514cuda3std6ranges3__45__cpo9iter_moveE,@object
	.size		_ZN40_INTERNAL_08bcdf82_4_k_cu_39c828e0_106514cuda3std6ranges3__45__cpo9iter_moveE,(_ZN40_INTERNAL_08bcdf82_4_k_cu_39c828e0_106514cuda3std3__45__cpo5beginE - _ZN40_INTERNAL_08bcdf82_4_k_cu_39c828e0_106514cuda3std6ranges3__45__cpo9iter_moveE)
_ZN40_INTERNAL_08bcdf82_4_k_cu_39c828e0_106514cuda3std6ranges3__45__cpo9iter_moveE:
	.zero		1
	.type		_ZN40_INTERNAL_08bcdf82_4_k_cu_39c828e0_106514cuda3std3__45__cpo5beginE,@object
	.size		_ZN40_INTERNAL_08bcdf82_4_k_cu_39c828e0_106514cuda3std3__45__cpo5beginE,(_ZN40_INTERNAL_08bcdf82_4_k_cu_39c828e0_106514cuda3std3__442_GLOBAL__N__08bcdf82_4_k_cu_39c828e0_106516ignoreE - _ZN40_INTERNAL_08bcdf82_4_k_cu_39c828e0_106514cuda3std3__45__cpo5beginE)
_ZN40_INTERNAL_08bcdf82_4_k_cu_39c828e0_106514cuda3std3__45__cpo5beginE:
	.zero		1
	.type		_ZN40_INTERNAL_08bcdf82_4_k_cu_39c828e0_106514cuda3std3__442_GLOBAL__N__08bcdf82_4_k_cu_39c828e0_106516ignoreE,@object
	.size		_ZN40_INTERNAL_08bcdf82_4_k_cu_39c828e0_106514cuda3std3__442_GLOBAL__N__08bcdf82_4_k_cu_39c828e0_106516ignoreE,(_ZN40_INTERNAL_08bcdf82_4_k_cu_39c828e0_106514cute7productE - _ZN40_INTERNAL_08bcdf82_4_k_cu_39c828e0_106514cuda3std3__442_GLOBAL__N__08bcdf82_4_k_cu_39c828e0_106516ignoreE)
_ZN40_INTERNAL_08bcdf82_4_k_cu_39c828e0_106514cuda3std3__442_GLOBAL__N__08bcdf82_4_k_cu_39c828e0_106516ignoreE:
	.zero		1
	.type		_ZN40_INTERNAL_08bcdf82_4_k_cu_39c828e0_106514cute7productE,@object
	.size		_ZN40_INTERNAL_08bcdf82_4_k_cu_39c828e0_106514cute7productE,(_ZN40_INTERNAL_08bcdf82_4_k_cu_39c828e0_106514cuda3std3__45__cpo3endE - _ZN40_INTERNAL_08bcdf82_4_k_cu_39c828e0_106514cute7productE)
_ZN40_INTERNAL_08bcdf82_4_k_cu_39c828e0_106514cute7productE:
	.zero		1
	.type		_ZN40_INTERNAL_08bcdf82_4_k_cu_39c828e0_106514cuda3std3__45__cpo3endE,@object
	.size		_ZN40_INTERNAL_08bcdf82_4_k_cu_39c828e0_106514cuda3std3__45__cpo3endE,(_ZN40_INTERNAL_08bcdf82_4_k_cu_39c828e0_106514cuda3std3__419piecewise_constructE - _ZN40_INTERNAL_08bcdf82_4_k_cu_39c828e0_106514cuda3std3__45__cpo3endE)
_ZN40_INTERNAL_08bcdf82_4_k_cu_39c828e0_106514cuda3std3__45__cpo3endE:
	.zero		1
	.type		_ZN40_INTERNAL_08bcdf82_4_k_cu_39c828e0_106514cuda3std3__419piecewise_constructE,@object
	.size		_ZN40_INTERNAL_08bcdf82_4_k_cu_39c828e0_106514cuda3std3__419piecewise_constructE,(_ZN40_INTERNAL_08bcdf82_4_k_cu_39c828e0_106514cuda3std3__45__cpo4cendE - _ZN40_INTERNAL_08bcdf82_4_k_cu_39c828e0_106514cuda3std3__419piecewise_constructE)
_ZN40_INTERNAL_08bcdf82_4_k_cu_39c828e0_106514cuda3std3__419piecewise_constructE:
	.zero		1
	.type		_ZN40_INTERNAL_08bcdf82_4_k_cu_39c828e0_106514cuda3std3__45__cpo4cendE,@object
	.size		_ZN40_INTERNAL_08bcdf82_4_k_cu_39c828e0_106514cuda3std3__45__cpo4cendE,(_ZN40_INTERNAL_08bcdf82_4_k_cu_39c828e0_106514cuda3std6ranges3__45__cpo4swapE - _ZN40_INTERNAL_08bcdf82_4_k_cu_39c828e0_106514cuda3std3__45__cpo4cendE)
_ZN40_INTERNAL_08bcdf82_4_k_cu_39c828e0_106514cuda3std3__45__cpo4cendE:
	.zero		1
	.type		_ZN40_INTERNAL_08bcdf82_4_k_cu_39c828e0_106514cuda3std6ranges3__45__cpo4swapE,@object
	.size		_ZN40_INTERNAL_08bcdf82_4_k_cu_39c828e0_106514cuda3std6ranges3__45__cpo4swapE,(.L_8 - _ZN40_INTERNAL_08bcdf82_4_k_cu_39c828e0_106514cuda3std6ranges3__45__cpo4swapE)
_ZN40_INTERNAL_08bcdf82_4_k_cu_39c828e0_106514cuda3std6ranges3__45__cpo4swapE:
	.zero		1
.L_8:


//--------------------- .nv.constant0._ZN7cutlass13device_kernelINS_4gemm6kernel13GemmUniversalIN4cute5tupleIJiiiiEEENS1_10collective13CollectiveMmaINS1_34MainloopSm90TmaGmmaWarpSpecializedILi2ENS5_IJNS4_1CILi1EEESB_SB_EEENS1_35KernelTmaWarpSpecializedCooperativeEEENS5_IJNSA_ILi128EEENSA_ILi80EEENSA_ILi256EEEEEENS_6half_tENS5_IJlSB_lEEESJ_SK_NS4_8TiledMMAINS4_8MMA_AtomIJNS4_4SM904GMMA25MMA_64x16x16_F32F16F16_SSILNSO_5MajorE0ELSQ_0ELNSO_7ScaleInE1ELSR_1EEEEEENS4_6LayoutINS5_IJNSA_ILi2EEESB_SB_EEENS5_IJSB_NSA_ILi0EEESX_EEEEENS5_IJNS4_10UnderscoreES10_S10_EEEEENS4_13SM90_TMA_LOADENS4_14ComposedLayoutINS4_7SwizzleILi3ELi4ELi3EEENS4_18smem_ptr_flag_bitsILi16EEENSU_INS5_IJNSA_ILi8EEENSA_ILi64EEEEEENS5_IJS1A_SB_EEEEEEEvNS4_8identityES13_S1E_vS1F_EENS_8epilogue10collective6detail29Sm90TmaWarpSpecializedAdapterINS1I_15DefaultEpilogueISJ_SK_SK_NS1H_6thread17LinearCombinationISJ_Li1EffLNS1M_9ScaleType4KindE0ELNS_15FloatRoundStyleE2ESJ_EENS1_15EpilogueDefaultEEEEEvvEEEEvNT_6ParamsE --------------------------
	.section	.nv.constant0._ZN7cutlass13device_kernelINS_4gemm6kernel13GemmUniversalIN4cute5tupleIJiiiiEEENS1_10collective13CollectiveMmaINS1_34MainloopSm90TmaGmmaWarpSpecializedILi2ENS5_IJNS4_1CILi1EEESB_SB_EEENS1_35KernelTmaWarpSpecializedCooperativeEEENS5_IJNSA_ILi128EEENSA_ILi80EEENSA_ILi256EEEEEENS_6half_tENS5_IJlSB_lEEESJ_SK_NS4_8TiledMMAINS4_8MMA_AtomIJNS4_4SM904GMMA25MMA_64x16x16_F32F16F16_SSILNSO_5MajorE0ELSQ_0ELNSO_7ScaleInE1ELSR_1EEEEEENS4_6LayoutINS5_IJNSA_ILi2EEESB_SB_EEENS5_IJSB_NSA_ILi0EEESX_EEEEENS5_IJNS4_10UnderscoreES10_S10_EEEEENS4_13SM90_TMA_LOADENS4_14ComposedLayoutINS4_7SwizzleILi3ELi4ELi3EEENS4_18smem_ptr_flag_bitsILi16EEENSU_INS5_IJNSA_ILi8EEENSA_ILi64EEEEEENS5_IJS1A_SB_EEEEEEEvNS4_8identityES13_S1E_vS1F_EENS_8epilogue10collective6detail29Sm90TmaWarpSpecializedAdapterINS1I_15DefaultEpilogueISJ_SK_SK_NS1H_6thread17LinearCombinationISJ_Li1EffLNS1M_9ScaleType4KindE0ELNS_15FloatRoundStyleE2ESJ_EENS1_15EpilogueDefaultEEEEEvvEEEEvNT_6ParamsE,"a",@progbits
	.sectionflags	@""
	.align	4
.nv.constant0._ZN7cutlass13device_kernelINS_4gemm6kernel13GemmUniversalIN4cute5tupleIJiiiiEEENS1_10collective13CollectiveMmaINS1_34MainloopSm90TmaGmmaWarpSpecializedILi2ENS5_IJNS4_1CILi1EEESB_SB_EEENS1_35KernelTmaWarpSpecializedCooperativeEEENS5_IJNSA_ILi128EEENSA_ILi80EEENSA_ILi256EEEEEENS_6half_tENS5_IJlSB_lEEESJ_SK_NS4_8TiledMMAINS4_8MMA_AtomIJNS4_4SM904GMMA25MMA_64x16x16_F32F16F16_SSILNSO_5MajorE0ELSQ_0ELNSO_7ScaleInE1ELSR_1EEEEEENS4_6LayoutINS5_IJNSA_ILi2EEESB_SB_EEENS5_IJSB_NSA_ILi0EEESX_EEEEENS5_IJNS4_10UnderscoreES10_S10_EEEEENS4_13SM90_TMA_LOADENS4_14ComposedLayoutINS4_7SwizzleILi3ELi4ELi3EEENS4_18smem_ptr_flag_bitsILi16EEENSU_INS5_IJNSA_ILi8EEENSA_ILi64EEEEEENS5_IJS1A_SB_EEEEEEEvNS4_8identityES13_S1E_vS1F_EENS_8epilogue10collective6detail29Sm90TmaWarpSpecializedAdapterINS1I_15DefaultEpilogueISJ_SK_SK_NS1H_6thread17LinearCombinationISJ_Li1EffLNS1M_9ScaleType4KindE0ELNS_15FloatRoundStyleE2ESJ_EENS1_15EpilogueDefaultEEEEEvvEEEEvNT_6ParamsE:
	.zero		1664


//--------------------- SYMBOLS --------------------------

	.type		.nv.reservedSmem.offset0,@object
	.size		.nv.reservedSmem.offset0,0x4
	.type		__assertfail,@function
